	.target	sm_100a

	.elftype	@"ET_EXEC"


//--------------------- .note.nv.tkinfo           --------------------------
	.section	.note.nv.tkinfo,"",@"SHT_NOTE"
	.sectionflags	@"SHF_NOTE_NV_TKINFO"
	.tkinfo
        /*0018*/ 	.word	0x00000002
        /*0030*/ 	.string	""
        /*0030*/ 	.string	"ptxas"
        /*0030*/ 	.string	"Cuda compilation tools, release 13.0, V13.0.88"
        /*0030*/ 	.string	"Build cuda_13.0.r13.0/compiler.36424714_0"
        /*0030*/ 	.string	"-arch sm_100a -m 64 "



//--------------------- .note.nv.cuinfo           --------------------------
	.section	.note.nv.cuinfo,"",@"SHT_NOTE"
	.sectionflags	@"SHF_NOTE_NV_CUINFO"
        /*0018*/ 	.short	0x0002
        /*001a*/ 	.short	0x0064
        /*001c*/ 	.short	0x0082
	.zero		2


//--------------------- .nv.info                  --------------------------
	.section	.nv.info,"",@"SHT_CUDA_INFO"
	.align	4


	//----- nvinfo : EIATTR_REGCOUNT
	.align		4
        /*0000*/ 	.byte	0x04, 0x2f
        /*0002*/ 	.short	(.L_19 - .L_18)
	.align		4
.L_18:
        /*0004*/ 	.word	index@(_ZN7cutlass13device_kernelINS_4gemm6kernel13GemmUniversalIN4cute5tupleIJiiiiEEENS1_10collective13CollectiveMmaINS1_35MainloopSm100TmaUmmaWarpSpecializedILi8ELi2ELi4ENS5_IJNS4_1CILi1EEESB_SB_EEEEENS5_IJNSA_ILi128EEENSA_ILi64EEESF_EEENS_6half_tENS5_IJlSB_lEEESH_SI_NS4_8TiledMMAINS4_8MMA_AtomIJNS4_20SM100_MMA_F16BF16_SSISH_SH_fLi128ELi64ELNS4_4UMMA5MajorE0ELSN_0ELNSM_7ScaleInE0ELSO_0EEEEEENS4_6LayoutISC_NS5_IJNSA_ILi0EEESS_SS_EEEEENS5_IJNS4_10UnderscoreESV_SV_EEEEENS4_13SM90_TMA_LOADENS4_14ComposedLayoutINS4_7SwizzleILi3ELi4ELi3EEENS4_18smem_ptr_flag_bitsILi16EEENSR_INS5_IJNSA_ILi8EEESF_EEENS5_IJSF_SB_EEEEEEEvNS4_8identityESY_S18_vS19_EENS_8epilogue10collective18CollectiveEpilogueINS1B_23Sm100TmaWarpSpecializedILi3ELi2ELi32ELb1ELb0EEEJSG_NS5_IJNSR_ISE_SB_EENSR_INSA_ILi32EEESB_EEEEESH_SI_SH_SI_NS1B_6fusion15FusionCallbacksIS1F_NS1K_13LinCombEltActINS1B_6thread7SigmoidESH_fSH_fLNS_15FloatRoundStyleE2EEESG_S1J_JEEENS4_5SM1004TMEM4LOAD26SM100_TMEM_LOAD_32dp32b32xESY_NSZ_INS10_ILi2ELi4ELi3EEES13_NSR_INS5_IJS14_S1H_EEENS5_IJS1H_SB_EEEEEEENS4_39AutoVectorizingCopyWithAssumedAlignmentILi128EEENS4_14SM90_TMA_STOREES20_S22_S22_EEEvvEEEEvNT_6ParamsE)
        /*0008*/ 	.word	0x00000086


	//----- nvinfo : EIATTR_FRAME_SIZE
	.align		4
.L_19:
        /*000c*/ 	.byte	0x04, 0x11
        /*000e*/ 	.short	(.L_21 - .L_20)
	.align		4
.L_20:
        /*0010*/ 	.word	index@($__internal_3_$__cuda_sm20_rcp_rn_f32_slowpath)
        /*0014*/ 	.word	0x00000000


	//----- nvinfo : EIATTR_FRAME_SIZE
	.align		4
.L_21:
        /*0018*/ 	.byte	0x04, 0x11
        /*001a*/ 	.short	(.L_23 - .L_22)
	.align		4
.L_22:
        /*001c*/ 	.word	index@($__internal_2_$__cuda_sm10x_tcgen05_guardrail_trap_unallocated_columns_being_dealloced)
        /*0020*/ 	.word	0x00000000


	//----- nvinfo : EIATTR_FRAME_SIZE
	.align		4
.L_23:
        /*0024*/ 	.byte	0x04, 0x11
        /*0026*/ 	.short	(.L_25 - .L_24)
	.align		4
.L_24:
        /*0028*/ 	.word	index@($__internal_1_$__cuda_sm10x_tcgen05_guardrail_trap_phase_invalid_during_alloc)
        /*002c*/ 	.word	0x00000000


	//----- nvinfo : EIATTR_FRAME_SIZE
	.align		4
.L_25:
        /*0030*/ 	.byte	0x04, 0x11
        /*0032*/ 	.short	(.L_27 - .L_26)
	.align		4
.L_26:
        /*0034*/ 	.word	index@($__internal_0_$__cuda_sm10x_tcgen05_guardrail_trap_col_being_dealloced_not_returned_by_alloc)
        /*0038*/ 	.word	0x00000000


	//----- nvinfo : EIATTR_FRAME_SIZE
	.align		4
.L_27:
        /*003c*/ 	.byte	0x04, 0x11
        /*003e*/ 	.short	(.L_29 - .L_28)
	.align		4
.L_28:
        /*0040*/ 	.word	index@(_ZN7cutlass13device_kernelINS_4gemm6kernel13GemmUniversalIN4cute5tupleIJiiiiEEENS1_10collective13CollectiveMmaINS1_35MainloopSm100TmaUmmaWarpSpecializedILi8ELi2ELi4ENS5_IJNS4_1CILi1EEESB_SB_EEEEENS5_IJNSA_ILi128EEENSA_ILi64EEESF_EEENS_6half_tENS5_IJlSB_lEEESH_SI_NS4_8TiledMMAINS4_8MMA_AtomIJNS4_20SM100_MMA_F16BF16_SSISH_SH_fLi128ELi64ELNS4_4UMMA5MajorE0ELSN_0ELNSM_7ScaleInE0ELSO_0EEEEEENS4_6LayoutISC_NS5_IJNSA_ILi0EEESS_SS_EEEEENS5_IJNS4_10UnderscoreESV_SV_EEEEENS4_13SM90_TMA_LOADENS4_14ComposedLayoutINS4_7SwizzleILi3ELi4ELi3EEENS4_18smem_ptr_flag_bitsILi16EEENSR_INS5_IJNSA_ILi8EEESF_EEENS5_IJSF_SB_EEEEEEEvNS4_8identityESY_S18_vS19_EENS_8epilogue10collective18CollectiveEpilogueINS1B_23Sm100TmaWarpSpecializedILi3ELi2ELi32ELb1ELb0EEEJSG_NS5_IJNSR_ISE_SB_EENSR_INSA_ILi32EEESB_EEEEESH_SI_SH_SI_NS1B_6fusion15FusionCallbacksIS1F_NS1K_13LinCombEltActINS1B_6thread7SigmoidESH_fSH_fLNS_15FloatRoundStyleE2EEESG_S1J_JEEENS4_5SM1004TMEM4LOAD26SM100_TMEM_LOAD_32dp32b32xESY_NSZ_INS10_ILi2ELi4ELi3EEES13_NSR_INS5_IJS14_S1H_EEENS5_IJS1H_SB_EEEEEEENS4_39AutoVectorizingCopyWithAssumedAlignmentILi128EEENS4_14SM90_TMA_STOREES20_S22_S22_EEEvvEEEEvNT_6ParamsE)
        /*0044*/ 	.word	0x00000000


	//----- nvinfo : EIATTR_MIN_STACK_SIZE
	.align		4
.L_29:
        /*0048*/ 	.byte	0x04, 0x12
        /*004a*/ 	.short	(.L_31 - .L_30)
	.align		4
.L_30:
        /*004c*/ 	.word	index@(_ZN7cutlass13device_kernelINS_4gemm6kernel13GemmUniversalIN4cute5tupleIJiiiiEEENS1_10collective13CollectiveMmaINS1_35MainloopSm100TmaUmmaWarpSpecializedILi8ELi2ELi4ENS5_IJNS4_1CILi1EEESB_SB_EEEEENS5_IJNSA_ILi128EEENSA_ILi64EEESF_EEENS_6half_tENS5_IJlSB_lEEESH_SI_NS4_8TiledMMAINS4_8MMA_AtomIJNS4_20SM100_MMA_F16BF16_SSISH_SH_fLi128ELi64ELNS4_4UMMA5MajorE0ELSN_0ELNSM_7ScaleInE0ELSO_0EEEEEENS4_6LayoutISC_NS5_IJNSA_ILi0EEESS_SS_EEEEENS5_IJNS4_10UnderscoreESV_SV_EEEEENS4_13SM90_TMA_LOADENS4_14ComposedLayoutINS4_7SwizzleILi3ELi4ELi3EEENS4_18smem_ptr_flag_bitsILi16EEENSR_INS5_IJNSA_ILi8EEESF_EEENS5_IJSF_SB_EEEEEEEvNS4_8identityESY_S18_vS19_EENS_8epilogue10collective18CollectiveEpilogueINS1B_23Sm100TmaWarpSpecializedILi3ELi2ELi32ELb1ELb0EEEJSG_NS5_IJNSR_ISE_SB_EENSR_INSA_ILi32EEESB_EEEEESH_SI_SH_SI_NS1B_6fusion15FusionCallbacksIS1F_NS1K_13LinCombEltActINS1B_6thread7SigmoidESH_fSH_fLNS_15FloatRoundStyleE2EEESG_S1J_JEEENS4_5SM1004TMEM4LOAD26SM100_TMEM_LOAD_32dp32b32xESY_NSZ_INS10_ILi2ELi4ELi3EEES13_NSR_INS5_IJS14_S1H_EEENS5_IJS1H_SB_EEEEEEENS4_39AutoVectorizingCopyWithAssumedAlignmentILi128EEENS4_14SM90_TMA_STOREES20_S22_S22_EEEvvEEEEvNT_6ParamsE)
        /*0050*/ 	.word	0x00000000
.L_31:


//--------------------- .nv.compat                --------------------------
	.section	.nv.compat,"",@"SHT_CUDA_COMPAT_INFO"
	.align	4
        /*0000*/ 	.byte	0x02, 0x09, 0x01, 0x00, 0x02, 0x02, 0x02, 0x00, 0x02, 0x05, 0x05, 0x00, 0x03, 0x07, 0x01, 0x01
        /*0010*/ 	.byte	0x02, 0x03, 0x01, 0x00, 0x02, 0x06, 0x01, 0x00, 0x04, 0x0b, 0x08, 0x00, 0x09, 0x00, 0x00, 0x00
        /*0020*/ 	.byte	0x00, 0x00, 0x00, 0x00


//--------------------- .nv.info._ZN7cutlass13device_kernelINS_4gemm6kernel13GemmUniversalIN4cute5tupleIJiiiiEEENS1_10collective13CollectiveMmaINS1_35MainloopSm100TmaUmmaWarpSpecializedILi8ELi2ELi4ENS5_IJNS4_1CILi1EEESB_SB_EEEEENS5_IJNSA_ILi128EEENSA_ILi64EEESF_EEENS_6half_tENS5_IJlSB_lEEESH_SI_NS4_8TiledMMAINS4_8MMA_AtomIJNS4_20SM100_MMA_F16BF16_SSISH_SH_fLi128ELi64ELNS4_4UMMA5MajorE0ELSN_0ELNSM_7ScaleInE0ELSO_0EEEEEENS4_6LayoutISC_NS5_IJNSA_ILi0EEESS_SS_EEEEENS5_IJNS4_10UnderscoreESV_SV_EEEEENS4_13SM90_TMA_LOADENS4_14ComposedLayoutINS4_7SwizzleILi3ELi4ELi3EEENS4_18smem_ptr_flag_bitsILi16EEENSR_INS5_IJNSA_ILi8EEESF_EEENS5_IJSF_SB_EEEEEEEvNS4_8identityESY_S18_vS19_EENS_8epilogue10collective18CollectiveEpilogueINS1B_23Sm100TmaWarpSpecializedILi3ELi2ELi32ELb1ELb0EEEJSG_NS5_IJNSR_ISE_SB_EENSR_INSA_ILi32EEESB_EEEEESH_SI_SH_SI_NS1B_6fusion15FusionCallbacksIS1F_NS1K_13LinCombEltActINS1B_6thread7SigmoidESH_fSH_fLNS_15FloatRoundStyleE2EEESG_S1J_JEEENS4_5SM1004TMEM4LOAD26SM100_TMEM_LOAD_32dp32b32xESY_NSZ_INS10_ILi2ELi4ELi3EEES13_NSR_INS5_IJS14_S1H_EEENS5_IJS1H_SB_EEEEEEENS4_39AutoVectorizingCopyWithAssumedAlignmentILi128EEENS4_14SM90_TMA_STOREES20_S22_S22_EEEvvEEEEvNT_6ParamsE --------------------------
	.section	.nv.info._ZN7cutlass13device_kernelINS_4gemm6kernel13GemmUniversalIN4cute5tupleIJiiiiEEENS1_10collective13CollectiveMmaINS1_35MainloopSm100TmaUmmaWarpSpecializedILi8ELi2ELi4ENS5_IJNS4_1CILi1EEESB_SB_EEEEENS5_IJNSA_ILi128EEENSA_ILi64EEESF_EEENS_6half_tENS5_IJlSB_lEEESH_SI_NS4_8TiledMMAINS4_8MMA_AtomIJNS4_20SM100_MMA_F16BF16_SSISH_SH_fLi128ELi64ELNS4_4UMMA5MajorE0ELSN_0ELNSM_7ScaleInE0ELSO_0EEEEEENS4_6LayoutISC_NS5_IJNSA_ILi0EEESS_SS_EEEEENS5_IJNS4_10UnderscoreESV_SV_EEEEENS4_13SM90_TMA_LOADENS4_14ComposedLayoutINS4_7SwizzleILi3ELi4ELi3EEENS4_18smem_ptr_flag_bitsILi16EEENSR_INS5_IJNSA_ILi8EEESF_EEENS5_IJSF_SB_EEEEEEEvNS4_8identityESY_S18_vS19_EENS_8epilogue10collective18CollectiveEpilogueINS1B_23Sm100TmaWarpSpecializedILi3ELi2ELi32ELb1ELb0EEEJSG_NS5_IJNSR_ISE_SB_EENSR_INSA_ILi32EEESB_EEEEESH_SI_SH_SI_NS1B_6fusion15FusionCallbacksIS1F_NS1K_13LinCombEltActINS1B_6thread7SigmoidESH_fSH_fLNS_15FloatRoundStyleE2EEESG_S1J_JEEENS4_5SM1004TMEM4LOAD26SM100_TMEM_LOAD_32dp32b32xESY_NSZ_INS10_ILi2ELi4ELi3EEES13_NSR_INS5_IJS14_S1H_EEENS5_IJS1H_SB_EEEEEEENS4_39AutoVectorizingCopyWithAssumedAlignmentILi128EEENS4_14SM90_TMA_STOREES20_S22_S22_EEEvvEEEEvNT_6ParamsE,"",@"SHT_CUDA_INFO"
	.sectionflags	@""
	.align	4


	//----- nvinfo : EIATTR_CUDA_API_VERSION
	.align		4
        /*0000*/ 	.byte	0x04, 0x37
        /*0002*/ 	.short	(.L_33 - .L_32)
.L_32:
        /*0004*/ 	.word	0x00000082


	//----- nvinfo : EIATTR_KPARAM_INFO
	.align		4
.L_33:
        /*0008*/ 	.byte	0x04, 0x17
        /*000a*/ 	.short	(.L_35 - .L_34)
.L_34:
        /*000c*/ 	.word	0x00000000
        /*0010*/ 	.short	0x0000
        /*0012*/ 	.short	0x0000
        /*0014*/ 	.byte	0x00, 0xf0, 0x01, 0x20


	//----- nvinfo : EIATTR_AT_ENTRY_FRAGMENTS
	.align		4
.L_35:
        /*0018*/ 	.byte	0x04, 0x4f
        /*001a*/ 	.short	(.L_37 - .L_36)


	//   ....[0]....
.L_36:
        /*001c*/ 	.word	0x00000006


	//----- nvinfo : EIATTR_RESERVED_SMEM_USED
	.align		4
.L_37:
        /*0020*/ 	.byte	0x01, 0x41
	.zero		2


	//----- nvinfo : EIATTR_SPARSE_MMA_MASK
	.align		4
        /*0024*/ 	.byte	0x03, 0x50
        /*0026*/ 	.short	0x0000


	//----- nvinfo : EIATTR_TCGEN05_1CTA_USED
	.align		4
        /*0028*/ 	.byte	0x01, 0x51
	.zero		2


	//----- nvinfo : EIATTR_MAXREG_COUNT
	.align		4
        /*002c*/ 	.byte	0x03, 0x1b
        /*002e*/ 	.short	0x00ff


	//----- nvinfo : EIATTR_NUM_BARRIERS
	.align		4
        /*0030*/ 	.byte	0x02, 0x4c
        /*0032*/ 	.byte	0x07
	.zero		1


	//----- nvinfo : EIATTR_EXTERNS
	.align		4
        /*0034*/ 	.byte	0x04, 0x0f
        /*0036*/ 	.short	(.L_39 - .L_38)


	//   ....[0]....
	.align		4
.L_38:
        /*0038*/ 	.word	index@(__assertfail)


	//----- nvinfo : EIATTR_MERCURY_ISA_VERSION
	.align		4
.L_39:
        /*003c*/ 	.byte	0x03, 0x5f
        /*003e*/ 	.short	0x0101


	//----- nvinfo : EIATTR_INT_WARP_WIDE_INSTR_OFFSETS
	.align		4
        /*0040*/ 	.byte	0x04, 0x31
        /*0042*/ 	.short	(.L_41 - .L_40)


	//   ....[0]....
.L_40:
        /*0044*/ 	.word	0x00001e00


	//   ....[1]....
        /*0048*/ 	.word	0x00003a80


	//   ....[2]....
        /*004c*/ 	.word	0x00003ab0


	//   ....[3]....
        /*0050*/ 	.word	0x00003b00


	//   ....[4]....
        /*0054*/ 	.word	0x000043f0


	//   ....[5]....
        /*0058*/ 	.word	0x00004410


	//   ....[6]....
        /*005c*/ 	.word	0x000046e0


	//   ....[7]....
        /*0060*/ 	.word	0x00004810


	//----- nvinfo : EIATTR_COOP_GROUP_MASK_REGIDS
	.align		4
.L_41:
        /*0064*/ 	.byte	0x04, 0x29
        /*0066*/ 	.short	(.L_43 - .L_42)


	//   ....[0]....
.L_42:
        /*0068*/ 	.word	0xffffffff


	//   ....[1]....
        /*006c*/ 	.word	0xffffffff


	//   ....[2]....
        /*0070*/ 	.word	0xffffffff


	//   ....[3]....
        /*0074*/ 	.word	0xffffffff


	//   ....[4]....
        /*0078*/ 	.word	0xffffffff


	//   ....[5]....
        /*007c*/ 	.word	0xffffffff


	//   ....[6]....
        /*0080*/ 	.word	0xffffffff


	//   ....[7]....
        /*0084*/ 	.word	0xffffffff


	//   ....[8]....
        /*0088*/ 	.word	0xffffffff


	//   ....[9]....
        /*008c*/ 	.word	0xffffffff


	//   ....[10]....
        /*0090*/ 	.word	0xffffffff


	//   ....[11]....
        /*0094*/ 	.word	0xffffffff


	//   ....[12]....
        /*0098*/ 	.word	0xffffffff


	//----- nvinfo : EIATTR_COOP_GROUP_INSTR_OFFSETS
	.align		4
.L_43:
        /*009c*/ 	.byte	0x04, 0x28
        /*009e*/ 	.short	(.L_45 - .L_44)


	//   ....[0]....
.L_44:
        /*00a0*/ 	.word	0x00000090


	//   ....[1]....
        /*00a4*/ 	.word	0x000004a0


	//   ....[2]....
        /*00a8*/ 	.word	0x00000690


	//   ....[3]....
        /*00ac*/ 	.word	0x00000810


	//   ....[4]....
        /*00b0*/ 	.word	0x00000910


	//   ....[5]....
        /*00b4*/ 	.word	0x00000a80


	//   ....[6]....
        /*00b8*/ 	.word	0x00000c20


	//   ....[7]....
        /*00bc*/ 	.word	0x00001ce0


	//   ....[8]....
        /*00c0*/ 	.word	0x00002d00


	//   ....[9]....
        /*00c4*/ 	.word	0x00002f10


	//   ....[10]....
        /*00c8*/ 	.word	0x00002f40


	//   ....[11]....
        /*00cc*/ 	.word	0x00003970


	//   ....[12]....
        /*00d0*/ 	.word	0x00003ba0


	//----- nvinfo : EIATTR_VRC_CTA_INIT_COUNT
	.align		4
.L_45:
        /*00d4*/ 	.byte	0x02, 0x4a
        /*00d6*/ 	.byte	0x80
	.zero		1


	//----- nvinfo : EIATTR_SYSCALL_OFFSETS
	.align		4
        /*00d8*/ 	.byte	0x04, 0x46
        /*00da*/ 	.short	(.L_47 - .L_46)


	//   ....[0]....
.L_46:
        /*00dc*/ 	.word	0x00005350


	//   ....[1]....
        /*00e0*/ 	.word	0x00005440


	//   ....[2]....
        /*00e4*/ 	.word	0x00005e40


	//----- nvinfo : EIATTR_MBARRIER_INSTR_OFFSETS
	.align		4
.L_47:
        /*00e8*/ 	.byte	0x04, 0x39
        /*00ea*/ 	.short	(.L_49 - .L_48)


	//   ....[0]....
.L_48:
        /*00ec*/ 	.word	0x00000580
        /*00f0*/ 	.word	0x000000ff
        /*00f4*/ 	.word	0x00000000
        /*00f8*/ 	.short	0x0100
        /*00fa*/ 	.byte	0x06
	.zero		1


	//   ....[1]....
        /*00fc*/ 	.word	0x00000590
        /*0100*/ 	.word	0x000000ff
        /*0104*/ 	.word	0x00000040
        /*0108*/ 	.short	0x0100
        /*010a*/ 	.byte	0x06
	.zero		1


	//   ....[2]....
        /*010c*/ 	.word	0x000005a0
        /*0110*/ 	.word	0x000000ff
        /*0114*/ 	.word	0x00000008
        /*0118*/ 	.short	0x0100
        /*011a*/ 	.byte	0x06
	.zero		1


	//   ....[3]....
        /*011c*/ 	.word	0x000005b0
        /*0120*/ 	.word	0x000000ff
        /*0124*/ 	.word	0x00000048
        /*0128*/ 	.short	0x0100
        /*012a*/ 	.byte	0x06
	.zero		1


	//   ....[4]....
        /*012c*/ 	.word	0x000005c0
        /*0130*/ 	.word	0x000000ff
        /*0134*/ 	.word	0x00000010
        /*0138*/ 	.short	0x0100
        /*013a*/ 	.byte	0x06
	.zero		1


	//   ....[5]....
        /*013c*/ 	.word	0x000005d0
        /*0140*/ 	.word	0x000000ff
        /*0144*/ 	.word	0x00000050
        /*0148*/ 	.short	0x0100
        /*014a*/ 	.byte	0x06
	.zero		1


	//   ....[6]....
        /*014c*/ 	.word	0x000005e0
        /*0150*/ 	.word	0x000000ff
        /*0154*/ 	.word	0x00000018
        /*0158*/ 	.short	0x0100
        /*015a*/ 	.byte	0x06
	.zero		1


	//   ....[7]....
        /*015c*/ 	.word	0x000005f0
        /*0160*/ 	.word	0x000000ff
        /*0164*/ 	.word	0x00000058
        /*0168*/ 	.short	0x0100
        /*016a*/ 	.byte	0x06
	.zero		1


	//   ....[8]....
        /*016c*/ 	.word	0x00000600
        /*0170*/ 	.word	0x000000ff
        /*0174*/ 	.word	0x00000020
        /*0178*/ 	.short	0x0100
        /*017a*/ 	.byte	0x06
	.zero		1


	//   ....[9]....
        /*017c*/ 	.word	0x00000610
        /*0180*/ 	.word	0x000000ff
        /*0184*/ 	.word	0x00000060
        /*0188*/ 	.short	0x0100
        /*018a*/ 	.byte	0x06
	.zero		1


	//   ....[10]....
        /*018c*/ 	.word	0x00000620
        /*0190*/ 	.word	0x000000ff
        /*0194*/ 	.word	0x00000028
        /*0198*/ 	.short	0x0100
        /*019a*/ 	.byte	0x06
	.zero		1


	//   ....[11]....
        /*019c*/ 	.word	0x00000630
        /*01a0*/ 	.word	0x000000ff
        /*01a4*/ 	.word	0x00000068
        /*01a8*/ 	.short	0x0100
        /*01aa*/ 	.byte	0x06
	.zero		1


	//   ....[12]....
        /*01ac*/ 	.word	0x00000640
        /*01b0*/ 	.word	0x000000ff
        /*01b4*/ 	.word	0x00000030
        /*01b8*/ 	.short	0x0100
        /*01ba*/ 	.byte	0x06
	.zero		1


	//   ....[13]....
        /*01bc*/ 	.word	0x00000650
        /*01c0*/ 	.word	0x000000ff
        /*01c4*/ 	.word	0x00000070
        /*01c8*/ 	.short	0x0100
        /*01ca*/ 	.byte	0x06
	.zero		1


	//   ....[14]....
        /*01cc*/ 	.word	0x00000660
        /*01d0*/ 	.word	0x000000ff
        /*01d4*/ 	.word	0x00000038
        /*01d8*/ 	.short	0x0100
        /*01da*/ 	.byte	0x06
	.zero		1


	//   ....[15]....
        /*01dc*/ 	.word	0x00000670
        /*01e0*/ 	.word	0x000000ff
        /*01e4*/ 	.word	0x00000078
        /*01e8*/ 	.short	0x0100
        /*01ea*/ 	.byte	0x06
	.zero		1


	//   ....[16]....
        /*01ec*/ 	.word	0x000007a0
        /*01f0*/ 	.word	0x000000ff
        /*01f4*/ 	.word	0x00000080
        /*01f8*/ 	.short	0x0100
        /*01fa*/ 	.byte	0x07
	.zero		1


	//   ....[17]....
        /*01fc*/ 	.word	0x000007b0
        /*0200*/ 	.word	0x000000ff
        /*0204*/ 	.word	0x00000098
        /*0208*/ 	.short	0x0100
        /*020a*/ 	.byte	0x07
	.zero		1


	//   ....[18]....
        /*020c*/ 	.word	0x000007c0
        /*0210*/ 	.word	0x000000ff
        /*0214*/ 	.word	0x00000088
        /*0218*/ 	.short	0x0100
        /*021a*/ 	.byte	0x07
	.zero		1


	//   ....[19]....
        /*021c*/ 	.word	0x000007d0
        /*0220*/ 	.word	0x000000ff
        /*0224*/ 	.word	0x000000a0
        /*0228*/ 	.short	0x0100
        /*022a*/ 	.byte	0x07
	.zero		1


	//   ....[20]....
        /*022c*/ 	.word	0x000007e0
        /*0230*/ 	.word	0x000000ff
        /*0234*/ 	.word	0x00000090
        /*0238*/ 	.short	0x0100
        /*023a*/ 	.byte	0x07
	.zero		1


	//   ....[21]....
        /*023c*/ 	.word	0x000007f0
        /*0240*/ 	.word	0x000000ff
        /*0244*/ 	.word	0x000000a8
        /*0248*/ 	.short	0x0100
        /*024a*/ 	.byte	0x07
	.zero		1


	//   ....[22]....
        /*024c*/ 	.word	0x000008e0
        /*0250*/ 	.word	0x000000ff
        /*0254*/ 	.word	0x000000b0
        /*0258*/ 	.short	0x0100
        /*025a*/ 	.byte	0x06
	.zero		1


	//   ....[23]....
        /*025c*/ 	.word	0x000008f0
        /*0260*/ 	.word	0x000000ff
        /*0264*/ 	.word	0x000000b8
        /*0268*/ 	.short	0x0100
        /*026a*/ 	.byte	0x06
	.zero		1


	//   ....[24]....
        /*026c*/ 	.word	0x00000a30
        /*0270*/ 	.word	0x000000ff
        /*0274*/ 	.word	0x000000c0
        /*0278*/ 	.short	0x0100
        /*027a*/ 	.byte	0x06
	.zero		1


	//   ....[25]....
        /*027c*/ 	.word	0x00000a40
        /*0280*/ 	.word	0x000000ff
        /*0284*/ 	.word	0x000000d0
        /*0288*/ 	.short	0x0100
        /*028a*/ 	.byte	0x06
	.zero		1


	//   ....[26]....
        /*028c*/ 	.word	0x00000a50
        /*0290*/ 	.word	0x000000ff
        /*0294*/ 	.word	0x000000c8
        /*0298*/ 	.short	0x0100
        /*029a*/ 	.byte	0x06
	.zero		1


	//   ....[27]....
        /*029c*/ 	.word	0x00000a60
        /*02a0*/ 	.word	0x000000ff
        /*02a4*/ 	.word	0x000000d8
        /*02a8*/ 	.short	0x0100
        /*02aa*/ 	.byte	0x06
	.zero		1


	//   ....[28]....
        /*02ac*/ 	.word	0x00000b90
        /*02b0*/ 	.word	0x000000ff
        /*02b4*/ 	.word	0x000000e0
        /*02b8*/ 	.short	0x0100
        /*02ba*/ 	.byte	0x07
	.zero		1


	//   ....[29]....
        /*02bc*/ 	.word	0x00000ba0
        /*02c0*/ 	.word	0x000000ff
        /*02c4*/ 	.word	0x00000100
        /*02c8*/ 	.short	0x0100
        /*02ca*/ 	.byte	0x07
	.zero		1


	//   ....[30]....
        /*02cc*/ 	.word	0x00000bb0
        /*02d0*/ 	.word	0x000000ff
        /*02d4*/ 	.word	0x000000e8
        /*02d8*/ 	.short	0x0100
        /*02da*/ 	.byte	0x07
	.zero		1


	//   ....[31]....
        /*02dc*/ 	.word	0x00000bc0
        /*02e0*/ 	.word	0x000000ff
        /*02e4*/ 	.word	0x00000108
        /*02e8*/ 	.short	0x0100
        /*02ea*/ 	.byte	0x07
	.zero		1


	//   ....[32]....
        /*02ec*/ 	.word	0x00000bd0
        /*02f0*/ 	.word	0x000000ff
        /*02f4*/ 	.word	0x000000f0
        /*02f8*/ 	.short	0x0100
        /*02fa*/ 	.byte	0x07
	.zero		1


	//   ....[33]....
        /*02fc*/ 	.word	0x00000be0
        /*0300*/ 	.word	0x000000ff
        /*0304*/ 	.word	0x00000110
        /*0308*/ 	.short	0x0100
        /*030a*/ 	.byte	0x07
	.zero		1


	//   ....[34]....
        /*030c*/ 	.word	0x00000bf0
        /*0310*/ 	.word	0x000000ff
        /*0314*/ 	.word	0x000000f8
        /*0318*/ 	.short	0x0100
        /*031a*/ 	.byte	0x07
	.zero		1


	//   ....[35]....
        /*031c*/ 	.word	0x00000c00
        /*0320*/ 	.word	0x000000ff
        /*0324*/ 	.word	0x00000118
        /*0328*/ 	.short	0x0100
        /*032a*/ 	.byte	0x07
	.zero		1


	//   ....[36]....
        /*032c*/ 	.word	0x00000cf0
        /*0330*/ 	.word	0x000000ff
        /*0334*/ 	.word	0x00000120
        /*0338*/ 	.short	0x0100
        /*033a*/ 	.byte	0x06
	.zero		1


	//   ....[37]....
        /*033c*/ 	.word	0x00000d00
        /*0340*/ 	.word	0x000000ff
        /*0344*/ 	.word	0x00000130
        /*0348*/ 	.short	0x0100
        /*034a*/ 	.byte	0x06
	.zero		1


	//   ....[38]....
        /*034c*/ 	.word	0x00000d10
        /*0350*/ 	.word	0x000000ff
        /*0354*/ 	.word	0x00000128
        /*0358*/ 	.short	0x0100
        /*035a*/ 	.byte	0x06
	.zero		1


	//   ....[39]....
        /*035c*/ 	.word	0x00000d20
        /*0360*/ 	.word	0x000000ff
        /*0364*/ 	.word	0x00000138
        /*0368*/ 	.short	0x0100
        /*036a*/ 	.byte	0x06
	.zero		1


	//   ....[40]....
        /*036c*/ 	.word	0x000015d0
        /*0370*/ 	.word	0x00000002
        /*0374*/ 	.word	0x00000130
        /*0378*/ 	.short	0x010a
        /*037a*/ 	.byte	0xff
	.zero		1


	//   ....[41]....
        /*037c*/ 	.word	0x00001600
        /*0380*/ 	.word	0x00000002
        /*0384*/ 	.word	0x00000120
        /*0388*/ 	.short	0x0101
        /*038a*/ 	.byte	0xff
	.zero		1


	//   ....[42]....
        /*038c*/ 	.word	0x000016d0
        /*0390*/ 	.word	0x000000ff
        /*0394*/ 	.word	0x00000040
        /*0398*/ 	.short	0x010a
        /*039a*/ 	.byte	0x08
	.zero		1


	//   ....[43]....
        /*039c*/ 	.word	0x00001770
        /*03a0*/ 	.word	0x000000ff
        /*03a4*/ 	.word	0x00000040
        /*03a8*/ 	.short	0x010a
        /*03aa*/ 	.byte	0x21
	.zero		1


	//   ....[44]....
        /*03ac*/ 	.word	0x000018c0
        /*03b0*/ 	.word	0x000000ff
        /*03b4*/ 	.word	0x00000040
        /*03b8*/ 	.short	0x010a
        /*03ba*/ 	.byte	0x08
	.zero		1


	//   ....[45]....
        /*03bc*/ 	.word	0x000019f0
        /*03c0*/ 	.word	0x000000ff
        /*03c4*/ 	.word	0x000000b8
        /*03c8*/ 	.short	0x0101
        /*03ca*/ 	.byte	0x05
	.zero		1


	//   ....[46]....
        /*03cc*/ 	.word	0x00001a00
        /*03d0*/ 	.word	0x000000ff
        /*03d4*/ 	.word	0x00000040
        /*03d8*/ 	.short	0x010a
        /*03da*/ 	.byte	0x08
	.zero		1


	//   ....[47]....
        /*03dc*/ 	.word	0x00001a80
        /*03e0*/ 	.word	0x000000ff
        /*03e4*/ 	.word	0x00000040
        /*03e8*/ 	.short	0x010a
        /*03ea*/ 	.byte	0x11
	.zero		1


	//   ....[48]....
        /*03ec*/ 	.word	0x00001bd0
        /*03f0*/ 	.word	0x000000ff
        /*03f4*/ 	.word	0x00000040
        /*03f8*/ 	.short	0x010a
        /*03fa*/ 	.byte	0x08
	.zero		1


	//   ....[49]....
        /*03fc*/ 	.word	0x00001d10
        /*0400*/ 	.word	0x00000002
        /*0404*/ 	.word	0x000000c0
        /*0408*/ 	.short	0x010a
        /*040a*/ 	.byte	0xff
	.zero		1


	//   ....[50]....
        /*040c*/ 	.word	0x00001dd0
        /*0410*/ 	.word	0x00000002
        /*0414*/ 	.word	0x00000000
        /*0418*/ 	.short	0x0101
        /*041a*/ 	.byte	0xff
	.zero		1


	//   ....[51]....
        /*041c*/ 	.word	0x00002330
        /*0420*/ 	.word	0x000000ff
        /*0424*/ 	.word	0x00000000
        /*0428*/ 	.short	0x010a
        /*042a*/ 	.byte	0x04
	.zero		1


	//   ....[52]....
        /*042c*/ 	.word	0x000023c0
        /*0430*/ 	.word	0x000000ff
        /*0434*/ 	.word	0x00000000
        /*0438*/ 	.short	0x010a
        /*043a*/ 	.byte	0x04
	.zero		1


	//   ....[53]....
        /*043c*/ 	.word	0x00002450
        /*0440*/ 	.word	0x000000ff
        /*0444*/ 	.word	0x00000000
        /*0448*/ 	.short	0x010a
        /*044a*/ 	.byte	0x04
	.zero		1


	//   ....[54]....
        /*044c*/ 	.word	0x000024e0
        /*0450*/ 	.word	0x000000ff
        /*0454*/ 	.word	0x00000000
        /*0458*/ 	.short	0x010a
        /*045a*/ 	.byte	0x04
	.zero		1


	//   ....[55]....
        /*045c*/ 	.word	0x00002570
        /*0460*/ 	.word	0x000000ff
        /*0464*/ 	.word	0x00000000
        /*0468*/ 	.short	0x010a
        /*046a*/ 	.byte	0x04
	.zero		1


	//   ....[56]....
        /*046c*/ 	.word	0x00002600
        /*0470*/ 	.word	0x000000ff
        /*0474*/ 	.word	0x00000000
        /*0478*/ 	.short	0x010a
        /*047a*/ 	.byte	0x04
	.zero		1


	//   ....[57]....
        /*047c*/ 	.word	0x00002690
        /*0480*/ 	.word	0x000000ff
        /*0484*/ 	.word	0x00000000
        /*0488*/ 	.short	0x010a
        /*048a*/ 	.byte	0x04
	.zero		1


	//   ....[58]....
        /*048c*/ 	.word	0x00002730
        /*0490*/ 	.word	0x00000000
        /*0494*/ 	.word	0x00000000
        /*0498*/ 	.short	0x010a
        /*049a*/ 	.byte	0xff
	.zero		1


	//   ....[59]....
        /*049c*/ 	.word	0x00002850
        /*04a0*/ 	.word	0x00000000
        /*04a4*/ 	.word	0x00000120
        /*04a8*/ 	.short	0x010a
        /*04aa*/ 	.byte	0xff
	.zero		1


	//   ....[60]....
        /*04ac*/ 	.word	0x000028c0
        /*04b0*/ 	.word	0x00000000
        /*04b4*/ 	.word	0x00000000
        /*04b8*/ 	.short	0x0101
        /*04ba*/ 	.byte	0xff
	.zero		1


	//   ....[61]....
        /*04bc*/ 	.word	0x000028e0
        /*04c0*/ 	.word	0x000000ff
        /*04c4*/ 	.word	0x000000d0
        /*04c8*/ 	.short	0x010a
        /*04ca*/ 	.byte	0x05
	.zero		1


	//   ....[62]....
        /*04cc*/ 	.word	0x00002a00
        /*04d0*/ 	.word	0x00000000
        /*04d4*/ 	.word	0x000000c0
        /*04d8*/ 	.short	0x010a
        /*04da*/ 	.byte	0xff
	.zero		1


	//   ....[63]....
        /*04dc*/ 	.word	0x00002b00
        /*04e0*/ 	.word	0x00000000
        /*04e4*/ 	.word	0x00000000
        /*04e8*/ 	.short	0x0101
        /*04ea*/ 	.byte	0xff
	.zero		1


	//   ....[64]....
        /*04ec*/ 	.word	0x00002b90
        /*04f0*/ 	.word	0x000000ff
        /*04f4*/ 	.word	0x000000d0
        /*04f8*/ 	.short	0x0106
        /*04fa*/ 	.byte	0x05
	.zero		1


	//   ....[65]....
        /*04fc*/ 	.word	0x00002bb0
        /*0500*/ 	.word	0x000000ff
        /*0504*/ 	.word	0x000000d0
        /*0508*/ 	.short	0x010a
        /*050a*/ 	.byte	0x05
	.zero		1


	//   ....[66]....
        /*050c*/ 	.word	0x00002c40
        /*0510*/ 	.word	0x000000ff
        /*0514*/ 	.word	0x000000d0
        /*0518*/ 	.short	0x0106
        /*051a*/ 	.byte	0x04
	.zero		1


	//   ....[67]....
        /*051c*/ 	.word	0x00002c80
        /*0520*/ 	.word	0x00000000
        /*0524*/ 	.word	0x000000d0
        /*0528*/ 	.short	0x010a
        /*052a*/ 	.byte	0xff
	.zero		1


	//   ....[68]....
        /*052c*/ 	.word	0x000031c0
        /*0530*/ 	.word	0x00000000
        /*0534*/ 	.word	0x000000c0
        /*0538*/ 	.short	0x010a
        /*053a*/ 	.byte	0xff
	.zero		1


	//   ....[69]....
        /*053c*/ 	.word	0x000032d0
        /*0540*/ 	.word	0x00000003
        /*0544*/ 	.word	0x00000000
        /*0548*/ 	.short	0x0101
        /*054a*/ 	.byte	0xff
	.zero		1


	//   ....[70]....
        /*054c*/ 	.word	0x000032e0
        /*0550*/ 	.word	0x000000ff
        /*0554*/ 	.word	0x00000000
        /*0558*/ 	.short	0x010a
        /*055a*/ 	.byte	0x06
	.zero		1


	//   ....[71]....
        /*055c*/ 	.word	0x00003300
        /*0560*/ 	.word	0x000000ff
        /*0564*/ 	.word	0x00000100
        /*0568*/ 	.short	0x010a
        /*056a*/ 	.byte	0x07
	.zero		1


	//   ....[72]....
        /*056c*/ 	.word	0x000033d0
        /*0570*/ 	.word	0x000000ff
        /*0574*/ 	.word	0x00000000
        /*0578*/ 	.short	0x010a
        /*057a*/ 	.byte	0x06
	.zero		1


	//   ....[73]....
        /*057c*/ 	.word	0x00003500
        /*0580*/ 	.word	0x000000ff
        /*0584*/ 	.word	0x00000000
        /*0588*/ 	.short	0x010a
        /*058a*/ 	.byte	0x1a
	.zero		1


	//   ....[74]....
        /*058c*/ 	.word	0x000037a0
        /*0590*/ 	.word	0x000000ff
        /*0594*/ 	.word	0x00000000
        /*0598*/ 	.short	0x010a
        /*059a*/ 	.byte	0x06
	.zero		1


	//   ....[75]....
        /*059c*/ 	.word	0x00003830
        /*05a0*/ 	.word	0x000000ff
        /*05a4*/ 	.word	0x00000000
        /*05a8*/ 	.short	0x010a
        /*05aa*/ 	.byte	0x06
	.zero		1


	//   ....[76]....
        /*05ac*/ 	.word	0x000038c0
        /*05b0*/ 	.word	0x000000ff
        /*05b4*/ 	.word	0x00000000
        /*05b8*/ 	.short	0x010a
        /*05ba*/ 	.byte	0x06
	.zero		1


	//   ....[77]....
        /*05bc*/ 	.word	0x00003950
        /*05c0*/ 	.word	0x000000ff
        /*05c4*/ 	.word	0x00000000
        /*05c8*/ 	.short	0x010a
        /*05ca*/ 	.byte	0x07
	.zero		1


	//   ....[78]....
        /*05cc*/ 	.word	0x00003d90
        /*05d0*/ 	.word	0x00000000
        /*05d4*/ 	.word	0x000000c0
        /*05d8*/ 	.short	0x010a
        /*05da*/ 	.byte	0xff
	.zero		1


	//   ....[79]....
        /*05dc*/ 	.word	0x00003e50
        /*05e0*/ 	.word	0x00000000
        /*05e4*/ 	.word	0x00000000
        /*05e8*/ 	.short	0x0101
        /*05ea*/ 	.byte	0xff
	.zero		1


	//   ....[80]....
        /*05ec*/ 	.word	0x00004170
        /*05f0*/ 	.word	0x000000ff
        /*05f4*/ 	.word	0x000000b8
        /*05f8*/ 	.short	0x010a
        /*05fa*/ 	.byte	0x0d
	.zero		1


	//   ....[81]....
        /*05fc*/ 	.word	0x00004390
        /*0600*/ 	.word	0x000000ff
        /*0604*/ 	.word	0x00000098
        /*0608*/ 	.short	0x010a
        /*060a*/ 	.byte	0x10
	.zero		1


	//   ....[82]....
        /*060c*/ 	.word	0x00004590
        /*0610*/ 	.word	0x000000ff
        /*0614*/ 	.word	0x00000080
        /*0618*/ 	.short	0x010b
        /*061a*/ 	.byte	0x10
	.zero		1


	//   ....[83]....
        /*061c*/ 	.word	0x000045e0
        /*0620*/ 	.word	0x000000ff
        /*0624*/ 	.word	0x00000000
        /*0628*/ 	.short	0x0101
        /*062a*/ 	.byte	0x11
	.zero		1


	//   ....[84]....
        /*062c*/ 	.word	0x00004620
        /*0630*/ 	.word	0x000000ff
        /*0634*/ 	.word	0x00000098
        /*0638*/ 	.short	0x010a
        /*063a*/ 	.byte	0x0e
	.zero		1


	//   ....[85]....
        /*063c*/ 	.word	0x00004860
        /*0640*/ 	.word	0x000000ff
        /*0644*/ 	.word	0x00000080
        /*0648*/ 	.short	0x010b
        /*064a*/ 	.byte	0x0e
	.zero		1


	//   ....[86]....
        /*064c*/ 	.word	0x000048d0
        /*0650*/ 	.word	0x000000ff
        /*0654*/ 	.word	0x00000000
        /*0658*/ 	.short	0x0101
        /*065a*/ 	.byte	0x10
	.zero		1


	//   ....[87]....
        /*065c*/ 	.word	0x00004920
        /*0660*/ 	.word	0x000000ff
        /*0664*/ 	.word	0x00000000
        /*0668*/ 	.short	0x010a
        /*066a*/ 	.byte	0x04
	.zero		1


	//   ....[88]....
        /*066c*/ 	.word	0x000049b0
        /*0670*/ 	.word	0x000000ff
        /*0674*/ 	.word	0x00000000
        /*0678*/ 	.short	0x010a
        /*067a*/ 	.byte	0x04
	.zero		1


	//   ....[89]....
        /*067c*/ 	.word	0x00004a50
        /*0680*/ 	.word	0x00000000
        /*0684*/ 	.word	0x00000000
        /*0688*/ 	.short	0x010a
        /*068a*/ 	.byte	0xff
	.zero		1


	//   ....[90]....
        /*068c*/ 	.word	0x00004cf0
        /*0690*/ 	.word	0x00000000
        /*0694*/ 	.word	0x000000c0
        /*0698*/ 	.short	0x010a
        /*069a*/ 	.byte	0xff
	.zero		1


	//   ....[91]....
        /*069c*/ 	.word	0x00004db0
        /*06a0*/ 	.word	0x00000000
        /*06a4*/ 	.word	0x00000000
        /*06a8*/ 	.short	0x0101
        /*06aa*/ 	.byte	0xff
	.zero		1


	//   ....[92]....
        /*06ac*/ 	.word	0x000058e0
        /*06b0*/ 	.word	0x00000002
        /*06b4*/ 	.word	0x00000080
        /*06b8*/ 	.short	0x010a
        /*06ba*/ 	.byte	0xff
	.zero		1


	//   ....[93]....
        /*06bc*/ 	.word	0x00005940
        /*06c0*/ 	.word	0x00000010
        /*06c4*/ 	.word	0x000000e0
        /*06c8*/ 	.short	0x010a
        /*06ca*/ 	.byte	0xff
	.zero		1


	//   ....[94]....
        /*06cc*/ 	.word	0x00005b30
        /*06d0*/ 	.word	0x00000002
        /*06d4*/ 	.word	0x00000080
        /*06d8*/ 	.short	0x010a
        /*06da*/ 	.byte	0xff
	.zero		1


	//   ....[95]....
        /*06dc*/ 	.word	0x00005cf0
        /*06e0*/ 	.word	0x00000083
        /*06e4*/ 	.word	0x000000e0
        /*06e8*/ 	.short	0x010a
        /*06ea*/ 	.byte	0xff
	.zero		1


	//   ....[96]....
        /*06ec*/ 	.word	0x00005f10
        /*06f0*/ 	.word	0x00000083
        /*06f4*/ 	.word	0x00000000
        /*06f8*/ 	.short	0x0101
        /*06fa*/ 	.byte	0xff
	.zero		1


	//   ....[97]....
        /*06fc*/ 	.word	0x000099d0
        /*0700*/ 	.word	0x00000000
        /*0704*/ 	.word	0x00000000
        /*0708*/ 	.short	0x0101
        /*070a*/ 	.byte	0xff
	.zero		1


	//   ....[98]....
        /*070c*/ 	.word	0x00009a90
        /*0710*/ 	.word	0x00000002
        /*0714*/ 	.word	0x00000080
        /*0718*/ 	.short	0x010a
        /*071a*/ 	.byte	0xff
	.zero		1


	//   ....[99]....
        /*071c*/ 	.word	0x00009d10
        /*0720*/ 	.word	0x00000000
        /*0724*/ 	.word	0x00000000
        /*0728*/ 	.short	0x0101
        /*072a*/ 	.byte	0xff
	.zero		1


	//   ....[100]....
        /*072c*/ 	.word	0x00009d30
        /*0730*/ 	.word	0x00000002
        /*0734*/ 	.word	0x00000130
        /*0738*/ 	.short	0x010a
        /*073a*/ 	.byte	0xff
	.zero		1


	//   ....[101]....
        /*073c*/ 	.word	0x00009d90
        /*0740*/ 	.word	0x00000002
        /*0744*/ 	.word	0x00000040
        /*0748*/ 	.short	0x010a
        /*074a*/ 	.byte	0xff
	.zero		1


	//   ....[102]....
        /*074c*/ 	.word	0x00009df0
        /*0750*/ 	.word	0x00000002
        /*0754*/ 	.word	0x00000040
        /*0758*/ 	.short	0x010a
        /*075a*/ 	.byte	0xff
	.zero		1


	//   ....[103]....
        /*075c*/ 	.word	0x00009e40
        /*0760*/ 	.word	0x00000002
        /*0764*/ 	.word	0x000000c0
        /*0768*/ 	.short	0x010a
        /*076a*/ 	.byte	0xff
	.zero		1


	//   ....[104]....
        /*076c*/ 	.word	0x00009ea0
        /*0770*/ 	.word	0x00000000
        /*0774*/ 	.word	0x00000000
        /*0778*/ 	.short	0x010a
        /*077a*/ 	.byte	0xff
	.zero		1


	//   ....[105]....
        /*077c*/ 	.word	0x00009f00
        /*0780*/ 	.word	0x00000000
        /*0784*/ 	.word	0x00000000
        /*0788*/ 	.short	0x010a
        /*078a*/ 	.byte	0xff
	.zero		1


	//   ....[106]....
        /*078c*/ 	.word	0x00009f60
        /*0790*/ 	.word	0x00000000
        /*0794*/ 	.word	0x00000000
        /*0798*/ 	.short	0x010a
        /*079a*/ 	.byte	0xff
	.zero		1


	//   ....[107]....
        /*079c*/ 	.word	0x00009fc0
        /*07a0*/ 	.word	0x00000000
        /*07a4*/ 	.word	0x00000000
        /*07a8*/ 	.short	0x010a
        /*07aa*/ 	.byte	0xff
	.zero		1


	//   ....[108]....
        /*07ac*/ 	.word	0x0000a020
        /*07b0*/ 	.word	0x00000000
        /*07b4*/ 	.word	0x00000000
        /*07b8*/ 	.short	0x010a
        /*07ba*/ 	.byte	0xff
	.zero		1


	//   ....[109]....
        /*07bc*/ 	.word	0x0000a080
        /*07c0*/ 	.word	0x00000000
        /*07c4*/ 	.word	0x00000000
        /*07c8*/ 	.short	0x010a
        /*07ca*/ 	.byte	0xff
	.zero		1


	//   ....[110]....
        /*07cc*/ 	.word	0x0000a0e0
        /*07d0*/ 	.word	0x00000000
        /*07d4*/ 	.word	0x00000000
        /*07d8*/ 	.short	0x010a
        /*07da*/ 	.byte	0xff
	.zero		1


	//   ....[111]....
        /*07dc*/ 	.word	0x0000a130
        /*07e0*/ 	.word	0x00000000
        /*07e4*/ 	.word	0x00000120
        /*07e8*/ 	.short	0x010a
        /*07ea*/ 	.byte	0xff
	.zero		1


	//   ....[112]....
        /*07ec*/ 	.word	0x0000a190
        /*07f0*/ 	.word	0x00000000
        /*07f4*/ 	.word	0x000000d0
        /*07f8*/ 	.short	0x010a
        /*07fa*/ 	.byte	0xff
	.zero		1


	//   ....[113]....
        /*07fc*/ 	.word	0x0000a1e0
        /*0800*/ 	.word	0x00000000
        /*0804*/ 	.word	0x000000c0
        /*0808*/ 	.short	0x010a
        /*080a*/ 	.byte	0xff
	.zero		1


	//   ....[114]....
        /*080c*/ 	.word	0x0000a240
        /*0810*/ 	.word	0x00000000
        /*0814*/ 	.word	0x000000d0
        /*0818*/ 	.short	0x010a
        /*081a*/ 	.byte	0xff
	.zero		1


	//   ....[115]....
        /*081c*/ 	.word	0x0000a290
        /*0820*/ 	.word	0x00000000
        /*0824*/ 	.word	0x000000c0
        /*0828*/ 	.short	0x010a
        /*082a*/ 	.byte	0xff
	.zero		1


	//   ....[116]....
        /*082c*/ 	.word	0x0000a2f0
        /*0830*/ 	.word	0x00000002
        /*0834*/ 	.word	0x00000100
        /*0838*/ 	.short	0x010a
        /*083a*/ 	.byte	0xff
	.zero		1


	//   ....[117]....
        /*083c*/ 	.word	0x0000a350
        /*0840*/ 	.word	0x00000000
        /*0844*/ 	.word	0x00000000
        /*0848*/ 	.short	0x010a
        /*084a*/ 	.byte	0xff
	.zero		1


	//   ....[118]....
        /*084c*/ 	.word	0x0000a3b0
        /*0850*/ 	.word	0x00000000
        /*0854*/ 	.word	0x00000000
        /*0858*/ 	.short	0x010a
        /*085a*/ 	.byte	0xff
	.zero		1


	//   ....[119]....
        /*085c*/ 	.word	0x0000a410
        /*0860*/ 	.word	0x00000000
        /*0864*/ 	.word	0x00000000
        /*0868*/ 	.short	0x010a
        /*086a*/ 	.byte	0xff
	.zero		1


	//   ....[120]....
        /*086c*/ 	.word	0x0000a470
        /*0870*/ 	.word	0x00000000
        /*0874*/ 	.word	0x00000000
        /*0878*/ 	.short	0x010a
        /*087a*/ 	.byte	0xff
	.zero		1


	//   ....[121]....
        /*087c*/ 	.word	0x0000a4d0
        /*0880*/ 	.word	0x00000000
        /*0884*/ 	.word	0x00000000
        /*0888*/ 	.short	0x010a
        /*088a*/ 	.byte	0xff
	.zero		1


	//   ....[122]....
        /*088c*/ 	.word	0x0000a520
        /*0890*/ 	.word	0x00000000
        /*0894*/ 	.word	0x000000c0
        /*0898*/ 	.short	0x010a
        /*089a*/ 	.byte	0xff
	.zero		1


	//   ....[123]....
        /*089c*/ 	.word	0x0000a580
        /*08a0*/ 	.word	0x00000000
        /*08a4*/ 	.word	0x000000b8
        /*08a8*/ 	.short	0x010a
        /*08aa*/ 	.byte	0xff
	.zero		1


	//   ....[124]....
        /*08ac*/ 	.word	0x0000a5e0
        /*08b0*/ 	.word	0x00000000
        /*08b4*/ 	.word	0x00000098
        /*08b8*/ 	.short	0x010a
        /*08ba*/ 	.byte	0xff
	.zero		1


	//   ....[125]....
        /*08bc*/ 	.word	0x0000a640
        /*08c0*/ 	.word	0x00000000
        /*08c4*/ 	.word	0x00000098
        /*08c8*/ 	.short	0x010a
        /*08ca*/ 	.byte	0xff
	.zero		1


	//   ....[126]....
        /*08cc*/ 	.word	0x0000a6a0
        /*08d0*/ 	.word	0x00000000
        /*08d4*/ 	.word	0x00000000
        /*08d8*/ 	.short	0x010a
        /*08da*/ 	.byte	0xff
	.zero		1


	//   ....[127]....
        /*08dc*/ 	.word	0x0000a700
        /*08e0*/ 	.word	0x00000000
        /*08e4*/ 	.word	0x00000000
        /*08e8*/ 	.short	0x010a
        /*08ea*/ 	.byte	0xff
	.zero		1


	//   ....[128]....
        /*08ec*/ 	.word	0x0000a750
        /*08f0*/ 	.word	0x00000000
        /*08f4*/ 	.word	0x000000c0
        /*08f8*/ 	.short	0x010a
        /*08fa*/ 	.byte	0xff
	.zero		1


	//   ....[129]....
        /*08fc*/ 	.word	0x0000a7a0
        /*0900*/ 	.word	0x00000002
        /*0904*/ 	.word	0x00000080
        /*0908*/ 	.short	0x010a
        /*090a*/ 	.byte	0xff
	.zero		1


	//   ....[130]....
        /*090c*/ 	.word	0x0000a7f0
        /*0910*/ 	.word	0x00000083
        /*0914*/ 	.word	0x000000e0
        /*0918*/ 	.short	0x010a
        /*091a*/ 	.byte	0xff
	.zero		1


	//----- nvinfo : EIATTR_NUM_MBARRIERS
	.align		4
.L_49:
        /*091c*/ 	.byte	0x03, 0x38
        /*091e*/ 	.short	0x0028


	//----- nvinfo : EIATTR_EXIT_INSTR_OFFSETS
	.align		4
        /*0920*/ 	.byte	0x04, 0x1c
        /*0922*/ 	.short	(.L_51 - .L_50)


	//   ....[0]....
.L_50:
        /*0924*/ 	.word	0x00002760


	//   ....[1]....
        /*0928*/ 	.word	0x00002c50


	//   ....[2]....
        /*092c*/ 	.word	0x00002cb0


	//   ....[3]....
        /*0930*/ 	.word	0x00003bb0


	//   ....[4]....
        /*0934*/ 	.word	0x00004a80


	//   ....[5]....
        /*0938*/ 	.word	0x00004ac0


	//   ....[6]....
        /*093c*/ 	.word	0x00009c00


	//   ....[7]....
        /*0940*/ 	.word	0x00009c80


	//   ....[8]....
        /*0944*/ 	.word	0x00009cb0


	//   ....[9]....
        /*0948*/ 	.word	0x00009d20


	//----- nvinfo : EIATTR_MAX_THREADS
	.align		4
.L_51:
        /*094c*/ 	.byte	0x04, 0x05
        /*094e*/ 	.short	(.L_53 - .L_52)
.L_52:
        /*0950*/ 	.word	0x00000100
        /*0954*/ 	.word	0x00000001
        /*0958*/ 	.word	0x00000001


	//----- nvinfo : EIATTR_CRS_STACK_SIZE
	.align		4
.L_53:
        /*095c*/ 	.byte	0x04, 0x1e
        /*095e*/ 	.short	(.L_55 - .L_54)
.L_54:
        /*0960*/ 	.word	0x00000000


	//----- nvinfo : EIATTR_CBANK_PARAM_SIZE
	.align		4
.L_55:
        /*0964*/ 	.byte	0x03, 0x19
        /*0966*/ 	.short	0x0800


	//----- nvinfo : EIATTR_PARAM_CBANK
	.align		4
        /*0968*/ 	.byte	0x04, 0x0a
        /*096a*/ 	.short	(.L_57 - .L_56)
	.align		4
.L_56:
        /*096c*/ 	.word	index@(.nv.constant0._ZN7cutlass13device_kernelINS_4gemm6kernel13GemmUniversalIN4cute5tupleIJiiiiEEENS1_10collective13CollectiveMmaINS1_35MainloopSm100TmaUmmaWarpSpecializedILi8ELi2ELi4ENS5_IJNS4_1CILi1EEESB_SB_EEEEENS5_IJNSA_ILi128EEENSA_ILi64EEESF_EEENS_6half_tENS5_IJlSB_lEEESH_SI_NS4_8TiledMMAINS4_8MMA_AtomIJNS4_20SM100_MMA_F16BF16_SSISH_SH_fLi128ELi64ELNS4_4UMMA5MajorE0ELSN_0ELNSM_7ScaleInE0ELSO_0EEEEEENS4_6LayoutISC_NS5_IJNSA_ILi0EEESS_SS_EEEEENS5_IJNS4_10UnderscoreESV_SV_EEEEENS4_13SM90_TMA_LOADENS4_14ComposedLayoutINS4_7SwizzleILi3ELi4ELi3EEENS4_18smem_ptr_flag_bitsILi16EEENSR_INS5_IJNSA_ILi8EEESF_EEENS5_IJSF_SB_EEEEEEEvNS4_8identityESY_S18_vS19_EENS_8epilogue10collective18CollectiveEpilogueINS1B_23Sm100TmaWarpSpecializedILi3ELi2ELi32ELb1ELb0EEEJSG_NS5_IJNSR_ISE_SB_EENSR_INSA_ILi32EEESB_EEEEESH_SI_SH_SI_NS1B_6fusion15FusionCallbacksIS1F_NS1K_13LinCombEltActINS1B_6thread7SigmoidESH_fSH_fLNS_15FloatRoundStyleE2EEESG_S1J_JEEENS4_5SM1004TMEM4LOAD26SM100_TMEM_LOAD_32dp32b32xESY_NSZ_INS10_ILi2ELi4ELi3EEES13_NSR_INS5_IJS14_S1H_EEENS5_IJS1H_SB_EEEEEEENS4_39AutoVectorizingCopyWithAssumedAlignmentILi128EEENS4_14SM90_TMA_STOREES20_S22_S22_EEEvvEEEEvNT_6ParamsE)
        /*0970*/ 	.short	0x0380
        /*0972*/ 	.short	0x0800


	//----- nvinfo : EIATTR_SW_WAR
	.align		4
.L_57:
        /*0974*/ 	.byte	0x04, 0x36
        /*0976*/ 	.short	(.L_59 - .L_58)
.L_58:
        /*0978*/ 	.word	0x00000008
.L_59:


//--------------------- .nv.callgraph             --------------------------
	.section	.nv.callgraph,"",@"SHT_CUDA_CALLGRAPH"
	.align	4
	.sectionentsize	8
	.align		4
        /*0000*/ 	.word	0x00000000
	.align		4
        /*0004*/ 	.word	0xffffffff
	.align		4
        /*0008*/ 	.word	index@(_ZN7cutlass13device_kernelINS_4gemm6kernel13GemmUniversalIN4cute5tupleIJiiiiEEENS1_10collective13CollectiveMmaINS1_35MainloopSm100TmaUmmaWarpSpecializedILi8ELi2ELi4ENS5_IJNS4_1CILi1EEESB_SB_EEEEENS5_IJNSA_ILi128EEENSA_ILi64EEESF_EEENS_6half_tENS5_IJlSB_lEEESH_SI_NS4_8TiledMMAINS4_8MMA_AtomIJNS4_20SM100_MMA_F16BF16_SSISH_SH_fLi128ELi64ELNS4_4UMMA5MajorE0ELSN_0ELNSM_7ScaleInE0ELSO_0EEEEEENS4_6LayoutISC_NS5_IJNSA_ILi0EEESS_SS_EEEEENS5_IJNS4_10UnderscoreESV_SV_EEEEENS4_13SM90_TMA_LOADENS4_14ComposedLayoutINS4_7SwizzleILi3ELi4ELi3EEENS4_18smem_ptr_flag_bitsILi16EEENSR_INS5_IJNSA_ILi8EEESF_EEENS5_IJSF_SB_EEEEEEEvNS4_8identityESY_S18_vS19_EENS_8epilogue10collective18CollectiveEpilogueINS1B_23Sm100TmaWarpSpecializedILi3ELi2ELi32ELb1ELb0EEEJSG_NS5_IJNSR_ISE_SB_EENSR_INSA_ILi32EEESB_EEEEESH_SI_SH_SI_NS1B_6fusion15FusionCallbacksIS1F_NS1K_13LinCombEltActINS1B_6thread7SigmoidESH_fSH_fLNS_15FloatRoundStyleE2EEESG_S1J_JEEENS4_5SM1004TMEM4LOAD26SM100_TMEM_LOAD_32dp32b32xESY_NSZ_INS10_ILi2ELi4ELi3EEES13_NSR_INS5_IJS14_S1H_EEENS5_IJS1H_SB_EEEEEEENS4_39AutoVectorizingCopyWithAssumedAlignmentILi128EEENS4_14SM90_TMA_STOREES20_S22_S22_EEEvvEEEEvNT_6ParamsE)
	.align		4
        /*000c*/ 	.word	index@(__assertfail)
	.align		4
        /*0010*/ 	.word	0x00000000
	.align		4
        /*0014*/ 	.word	0xfffffffe
	.align		4
        /*0018*/ 	.word	0x00000000
	.align		4
        /*001c*/ 	.word	0xfffffffd
	.align		4
        /*0020*/ 	.word	0x00000000
	.align		4
        /*0024*/ 	.word	0xfffffffc


//--------------------- .nv.constant4             --------------------------
	.section	.nv.constant4,"a",@progbits
	.align	8
	.align		8
.nv.constant4:
        /*0000*/ 	.dword	__assertfail
	.align		8
        /*0008*/ 	.dword	__unnamed_1
	.align		8
        /*0010*/ 	.dword	__unnamed_2
	.align		8
        /*0018*/ 	.dword	_ZN39_INTERNAL_ba15bc44_4_k_cu_be9e7da6_33634cuda3std3__45__cpo5beginE
	.align		8
        /*0020*/ 	.dword	_ZN39_INTERNAL_ba15bc44_4_k_cu_be9e7da6_33634cuda3std3__45__cpo3endE
	.align		8
        /*0028*/ 	.dword	_ZN39_INTERNAL_ba15bc44_4_k_cu_be9e7da6_33634cuda3std3__45__cpo6cbeginE
	.align		8
        /*0030*/ 	.dword	_ZN39_INTERNAL_ba15bc44_4_k_cu_be9e7da6_33634cuda3std3__45__cpo4cendE
	.align		8
        /*0038*/ 	.dword	_ZN39_INTERNAL_ba15bc44_4_k_cu_be9e7da6_33634cuda3std3__441_GLOBAL__N__ba15bc44_4_k_cu_be9e7da6_33636ignoreE
	.align		8
        /*0040*/ 	.dword	_ZN39_INTERNAL_ba15bc44_4_k_cu_be9e7da6_33634cuda3std3__419piecewise_constructE
	.align		8
        /*0048*/ 	.dword	_ZN39_INTERNAL_ba15bc44_4_k_cu_be9e7da6_33634cuda3std3__48in_placeE
	.align		8
        /*0050*/ 	.dword	_ZN39_INTERNAL_ba15bc44_4_k_cu_be9e7da6_33634cuda3std6ranges3__45__cpo4swapE
	.align		8
        /*0058*/ 	.dword	_ZN39_INTERNAL_ba15bc44_4_k_cu_be9e7da6_33634cuda3std6ranges3__45__cpo9iter_moveE
	.align		8
        /*0060*/ 	.dword	_ZN39_INTERNAL_ba15bc44_4_k_cu_be9e7da6_33634cute7productE
	.align		8
        /*0068*/ 	.dword	_ZN39_INTERNAL_ba15bc44_4_k_cu_be9e7da6_33634cute1_E
	.align		8
        /*0070*/ 	.dword	$str$25
	.align		8
        /*0078*/ 	.dword	$str$26
	.align		8
        /*0080*/ 	.dword	$str$27
	.align		8
        /*0088*/ 	.dword	$str$28


//--------------------- .text._ZN7cutlass13device_kernelINS_4gemm6kernel13GemmUniversalIN4cute5tupleIJiiiiEEENS1_10collective13CollectiveMmaINS1_35MainloopSm100TmaUmmaWarpSpecializedILi8ELi2ELi4ENS5_IJNS4_1CILi1EEESB_SB_EEEEENS5_IJNSA_ILi128EEENSA_ILi64EEESF_EEENS_6half_tENS5_IJlSB_lEEESH_SI_NS4_8TiledMMAINS4_8MMA_AtomIJNS4_20SM100_MMA_F16BF16_SSISH_SH_fLi128ELi64ELNS4_4UMMA5MajorE0ELSN_0ELNSM_7ScaleInE0ELSO_0EEEEEENS4_6LayoutISC_NS5_IJNSA_ILi0EEESS_SS_EEEEENS5_IJNS4_10UnderscoreESV_SV_EEEEENS4_13SM90_TMA_LOADENS4_14ComposedLayoutINS4_7SwizzleILi3ELi4ELi3EEENS4_18smem_ptr_flag_bitsILi16EEENSR_INS5_IJNSA_ILi8EEESF_EEENS5_IJSF_SB_EEEEEEEvNS4_8identityESY_S18_vS19_EENS_8epilogue10collective18CollectiveEpilogueINS1B_23Sm100TmaWarpSpecializedILi3ELi2ELi32ELb1ELb0EEEJSG_NS5_IJNSR_ISE_SB_EENSR_INSA_ILi32EEESB_EEEEESH_SI_SH_SI_NS1B_6fusion15FusionCallbacksIS1F_NS1K_13LinCombEltActINS1B_6thread7SigmoidESH_fSH_fLNS_15FloatRoundStyleE2EEESG_S1J_JEEENS4_5SM1004TMEM4LOAD26SM100_TMEM_LOAD_32dp32b32xESY_NSZ_INS10_ILi2ELi4ELi3EEES13_NSR_INS5_IJS14_S1H_EEENS5_IJS1H_SB_EEEEEEENS4_39AutoVectorizingCopyWithAssumedAlignmentILi128EEENS4_14SM90_TMA_STOREES20_S22_S22_EEEvvEEEEvNT_6ParamsE --------------------------
	.section	.text._ZN7cutlass13device_kernelINS_4gemm6kernel13GemmUniversalIN4cute5tupleIJiiiiEEENS1_10collective13CollectiveMmaINS1_35MainloopSm100TmaUmmaWarpSpecializedILi8ELi2ELi4ENS5_IJNS4_1CILi1EEESB_SB_EEEEENS5_IJNSA_ILi128EEENSA_ILi64EEESF_EEENS_6half_tENS5_IJlSB_lEEESH_SI_NS4_8TiledMMAINS4_8MMA_AtomIJNS4_20SM100_MMA_F16BF16_SSISH_SH_fLi128ELi64ELNS4_4UMMA5MajorE0ELSN_0ELNSM_7ScaleInE0ELSO_0EEEEEENS4_6LayoutISC_NS5_IJNSA_ILi0EEESS_SS_EEEEENS5_IJNS4_10UnderscoreESV_SV_EEEEENS4_13SM90_TMA_LOADENS4_14ComposedLayoutINS4_7SwizzleILi3ELi4ELi3EEENS4_18smem_ptr_flag_bitsILi16EEENSR_INS5_IJNSA_ILi8EEESF_EEENS5_IJSF_SB_EEEEEEEvNS4_8identityESY_S18_vS19_EENS_8epilogue10collective18CollectiveEpilogueINS1B_23Sm100TmaWarpSpecializedILi3ELi2ELi32ELb1ELb0EEEJSG_NS5_IJNSR_ISE_SB_EENSR_INSA_ILi32EEESB_EEEEESH_SI_SH_SI_NS1B_6fusion15FusionCallbacksIS1F_NS1K_13LinCombEltActINS1B_6thread7SigmoidESH_fSH_fLNS_15FloatRoundStyleE2EEESG_S1J_JEEENS4_5SM1004TMEM4LOAD26SM100_TMEM_LOAD_32dp32b32xESY_NSZ_INS10_ILi2ELi4ELi3EEES13_NSR_INS5_IJS14_S1H_EEENS5_IJS1H_SB_EEEEEEENS4_39AutoVectorizingCopyWithAssumedAlignmentILi128EEENS4_14SM90_TMA_STOREES20_S22_S22_EEEvvEEEEvNT_6ParamsE,"ax",@progbits
	.align	128
.text._ZN7cutlass13device_kernelINS_4gemm6kernel13GemmUniversalIN4cute5tupleIJiiiiEEENS1_10collective13CollectiveMmaINS1_35MainloopSm100TmaUmmaWarpSpecializedILi8ELi2ELi4ENS5_IJNS4_1CILi1EEESB_SB_EEEEENS5_IJNSA_ILi128EEENSA_ILi64EEESF_EEENS_6half_tENS5_IJlSB_lEEESH_SI_NS4_8TiledMMAINS4_8MMA_AtomIJNS4_20SM100_MMA_F16BF16_SSISH_SH_fLi128ELi64ELNS4_4UMMA5MajorE0ELSN_0ELNSM_7ScaleInE0ELSO_0EEEEEENS4_6LayoutISC_NS5_IJNSA_ILi0EEESS_SS_EEEEENS5_IJNS4_10UnderscoreESV_SV_EEEEENS4_13SM90_TMA_LOADENS4_14ComposedLayoutINS4_7SwizzleILi3ELi4ELi3EEENS4_18smem_ptr_flag_bitsILi16EEENSR_INS5_IJNSA_ILi8EEESF_EEENS5_IJSF_SB_EEEEEEEvNS4_8identityESY_S18_vS19_EENS_8epilogue10collective18CollectiveEpilogueINS1B_23Sm100TmaWarpSpecializedILi3ELi2ELi32ELb1ELb0EEEJSG_NS5_IJNSR_ISE_SB_EENSR_INSA_ILi32EEESB_EEEEESH_SI_SH_SI_NS1B_6fusion15FusionCallbacksIS1F_NS1K_13LinCombEltActINS1B_6thread7SigmoidESH_fSH_fLNS_15FloatRoundStyleE2EEESG_S1J_JEEENS4_5SM1004TMEM4LOAD26SM100_TMEM_LOAD_32dp32b32xESY_NSZ_INS10_ILi2ELi4ELi3EEES13_NSR_INS5_IJS14_S1H_EEENS5_IJS1H_SB_EEEEEEENS4_39AutoVectorizingCopyWithAssumedAlignmentILi128EEENS4_14SM90_TMA_STOREES20_S22_S22_EEEvvEEEEvNT_6ParamsE:
        .type           _ZN7cutlass13device_kernelINS_4gemm6kernel13GemmUniversalIN4cute5tupleIJiiiiEEENS1_10collective13CollectiveMmaINS1_35MainloopSm100TmaUmmaWarpSpecializedILi8ELi2ELi4ENS5_IJNS4_1CILi1EEESB_SB_EEEEENS5_IJNSA_ILi128EEENSA_ILi64EEESF_EEENS_6half_tENS5_IJlSB_lEEESH_SI_NS4_8TiledMMAINS4_8MMA_AtomIJNS4_20SM100_MMA_F16BF16_SSISH_SH_fLi128ELi64ELNS4_4UMMA5MajorE0ELSN_0ELNSM_7ScaleInE0ELSO_0EEEEEENS4_6LayoutISC_NS5_IJNSA_ILi0EEESS_SS_EEEEENS5_IJNS4_10UnderscoreESV_SV_EEEEENS4_13SM90_TMA_LOADENS4_14ComposedLayoutINS4_7SwizzleILi3ELi4ELi3EEENS4_18smem_ptr_flag_bitsILi16EEENSR_INS5_IJNSA_ILi8EEESF_EEENS5_IJSF_SB_EEEEEEEvNS4_8identityESY_S18_vS19_EENS_8epilogue10collective18CollectiveEpilogueINS1B_23Sm100TmaWarpSpecializedILi3ELi2ELi32ELb1ELb0EEEJSG_NS5_IJNSR_ISE_SB_EENSR_INSA_ILi32EEESB_EEEEESH_SI_SH_SI_NS1B_6fusion15FusionCallbacksIS1F_NS1K_13LinCombEltActINS1B_6thread7SigmoidESH_fSH_fLNS_15FloatRoundStyleE2EEESG_S1J_JEEENS4_5SM1004TMEM4LOAD26SM100_TMEM_LOAD_32dp32b32xESY_NSZ_INS10_ILi2ELi4ELi3EEES13_NSR_INS5_IJS14_S1H_EEENS5_IJS1H_SB_EEEEEEENS4_39AutoVectorizingCopyWithAssumedAlignmentILi128EEENS4_14SM90_TMA_STOREES20_S22_S22_EEEvvEEEEvNT_6ParamsE,@function
        .size           _ZN7cutlass13device_kernelINS_4gemm6kernel13GemmUniversalIN4cute5tupleIJiiiiEEENS1_10collective13CollectiveMmaINS1_35MainloopSm100TmaUmmaWarpSpecializedILi8ELi2ELi4ENS5_IJNS4_1CILi1EEESB_SB_EEEEENS5_IJNSA_ILi128EEENSA_ILi64EEESF_EEENS_6half_tENS5_IJlSB_lEEESH_SI_NS4_8TiledMMAINS4_8MMA_AtomIJNS4_20SM100_MMA_F16BF16_SSISH_SH_fLi128ELi64ELNS4_4UMMA5MajorE0ELSN_0ELNSM_7ScaleInE0ELSO_0EEEEEENS4_6LayoutISC_NS5_IJNSA_ILi0EEESS_SS_EEEEENS5_IJNS4_10UnderscoreESV_SV_EEEEENS4_13SM90_TMA_LOADENS4_14ComposedLayoutINS4_7SwizzleILi3ELi4ELi3EEENS4_18smem_ptr_flag_bitsILi16EEENSR_INS5_IJNSA_ILi8EEESF_EEENS5_IJSF_SB_EEEEEEEvNS4_8identityESY_S18_vS19_EENS_8epilogue10collective18CollectiveEpilogueINS1B_23Sm100TmaWarpSpecializedILi3ELi2ELi32ELb1ELb0EEEJSG_NS5_IJNSR_ISE_SB_EENSR_INSA_ILi32EEESB_EEEEESH_SI_SH_SI_NS1B_6fusion15FusionCallbacksIS1F_NS1K_13LinCombEltActINS1B_6thread7SigmoidESH_fSH_fLNS_15FloatRoundStyleE2EEESG_S1J_JEEENS4_5SM1004TMEM4LOAD26SM100_TMEM_LOAD_32dp32b32xESY_NSZ_INS10_ILi2ELi4ELi3EEES13_NSR_INS5_IJS14_S1H_EEENS5_IJS1H_SB_EEEEEEENS4_39AutoVectorizingCopyWithAssumedAlignmentILi128EEENS4_14SM90_TMA_STOREES20_S22_S22_EEEvvEEEEvNT_6ParamsE,(.L_x_263 - _ZN7cutlass13device_kernelINS_4gemm6kernel13GemmUniversalIN4cute5tupleIJiiiiEEENS1_10collective13CollectiveMmaINS1_35MainloopSm100TmaUmmaWarpSpecializedILi8ELi2ELi4ENS5_IJNS4_1CILi1EEESB_SB_EEEEENS5_IJNSA_ILi128EEENSA_ILi64EEESF_EEENS_6half_tENS5_IJlSB_lEEESH_SI_NS4_8TiledMMAINS4_8MMA_AtomIJNS4_20SM100_MMA_F16BF16_SSISH_SH_fLi128ELi64ELNS4_4UMMA5MajorE0ELSN_0ELNSM_7ScaleInE0ELSO_0EEEEEENS4_6LayoutISC_NS5_IJNSA_ILi0EEESS_SS_EEEEENS5_IJNS4_10UnderscoreESV_SV_EEEEENS4_13SM90_TMA_LOADENS4_14ComposedLayoutINS4_7SwizzleILi3ELi4ELi3EEENS4_18smem_ptr_flag_bitsILi16EEENSR_INS5_IJNSA_ILi8EEESF_EEENS5_IJSF_SB_EEEEEEEvNS4_8identityESY_S18_vS19_EENS_8epilogue10collective18CollectiveEpilogueINS1B_23Sm100TmaWarpSpecializedILi3ELi2ELi32ELb1ELb0EEEJSG_NS5_IJNSR_ISE_SB_EENSR_INSA_ILi32EEESB_EEEEESH_SI_SH_SI_NS1B_6fusion15FusionCallbacksIS1F_NS1K_13LinCombEltActINS1B_6thread7SigmoidESH_fSH_fLNS_15FloatRoundStyleE2EEESG_S1J_JEEENS4_5SM1004TMEM4LOAD26SM100_TMEM_LOAD_32dp32b32xESY_NSZ_INS10_ILi2ELi4ELi3EEES13_NSR_INS5_IJS14_S1H_EEENS5_IJS1H_SB_EEEEEEENS4_39AutoVectorizingCopyWithAssumedAlignmentILi128EEENS4_14SM90_TMA_STOREES20_S22_S22_EEEvvEEEEvNT_6ParamsE)
        .other          _ZN7cutlass13device_kernelINS_4gemm6kernel13GemmUniversalIN4cute5tupleIJiiiiEEENS1_10collective13CollectiveMmaINS1_35MainloopSm100TmaUmmaWarpSpecializedILi8ELi2ELi4ENS5_IJNS4_1CILi1EEESB_SB_EEEEENS5_IJNSA_ILi128EEENSA_ILi64EEESF_EEENS_6half_tENS5_IJlSB_lEEESH_SI_NS4_8TiledMMAINS4_8MMA_AtomIJNS4_20SM100_MMA_F16BF16_SSISH_SH_fLi128ELi64ELNS4_4UMMA5MajorE0ELSN_0ELNSM_7ScaleInE0ELSO_0EEEEEENS4_6LayoutISC_NS5_IJNSA_ILi0EEESS_SS_EEEEENS5_IJNS4_10UnderscoreESV_SV_EEEEENS4_13SM90_TMA_LOADENS4_14ComposedLayoutINS4_7SwizzleILi3ELi4ELi3EEENS4_18smem_ptr_flag_bitsILi16EEENSR_INS5_IJNSA_ILi8EEESF_EEENS5_IJSF_SB_EEEEEEEvNS4_8identityESY_S18_vS19_EENS_8epilogue10collective18CollectiveEpilogueINS1B_23Sm100TmaWarpSpecializedILi3ELi2ELi32ELb1ELb0EEEJSG_NS5_IJNSR_ISE_SB_EENSR_INSA_ILi32EEESB_EEEEESH_SI_SH_SI_NS1B_6fusion15FusionCallbacksIS1F_NS1K_13LinCombEltActINS1B_6thread7SigmoidESH_fSH_fLNS_15FloatRoundStyleE2EEESG_S1J_JEEENS4_5SM1004TMEM4LOAD26SM100_TMEM_LOAD_32dp32b32xESY_NSZ_INS10_ILi2ELi4ELi3EEES13_NSR_INS5_IJS14_S1H_EEENS5_IJS1H_SB_EEEEEEENS4_39AutoVectorizingCopyWithAssumedAlignmentILi128EEENS4_14SM90_TMA_STOREES20_S22_S22_EEEvvEEEEvNT_6ParamsE,@"STO_CUDA_ENTRY STV_DEFAULT"
_ZN7cutlass13device_kernelINS_4gemm6kernel13GemmUniversalIN4cute5tupleIJiiiiEEENS1_10collective13CollectiveMmaINS1_35MainloopSm100TmaUmmaWarpSpecializedILi8ELi2ELi4ENS5_IJNS4_1CILi1EEESB_SB_EEEEENS5_IJNSA_ILi128EEENSA_ILi64EEESF_EEENS_6half_tENS5_IJlSB_lEEESH_SI_NS4_8TiledMMAINS4_8MMA_AtomIJNS4_20SM100_MMA_F16BF16_SSISH_SH_fLi128ELi64ELNS4_4UMMA5MajorE0ELSN_0ELNSM_7ScaleInE0ELSO_0EEEEEENS4_6LayoutISC_NS5_IJNSA_ILi0EEESS_SS_EEEEENS5_IJNS4_10UnderscoreESV_SV_EEEEENS4_13SM90_TMA_LOADENS4_14ComposedLayoutINS4_7SwizzleILi3ELi4ELi3EEENS4_18smem_ptr_flag_bitsILi16EEENSR_INS5_IJNSA_ILi8EEESF_EEENS5_IJSF_SB_EEEEEEEvNS4_8identityESY_S18_vS19_EENS_8epilogue10collective18CollectiveEpilogueINS1B_23Sm100TmaWarpSpecializedILi3ELi2ELi32ELb1ELb0EEEJSG_NS5_IJNSR_ISE_SB_EENSR_INSA_ILi32EEESB_EEEEESH_SI_SH_SI_NS1B_6fusion15FusionCallbacksIS1F_NS1K_13LinCombEltActINS1B_6thread7SigmoidESH_fSH_fLNS_15FloatRoundStyleE2EEESG_S1J_JEEENS4_5SM1004TMEM4LOAD26SM100_TMEM_LOAD_32dp32b32xESY_NSZ_INS10_ILi2ELi4ELi3EEES13_NSR_INS5_IJS14_S1H_EEENS5_IJS1H_SB_EEEEEEENS4_39AutoVectorizingCopyWithAssumedAlignmentILi128EEENS4_14SM90_TMA_STOREES20_S22_S22_EEEvvEEEEvNT_6ParamsE:
[----:B------:R-:W1:Y:S01]  /*0000*/  LDC R1, c[0x0][0x37c] ;  /* 0x0000df00ff017b82 */ /* 0x000e620000000800 */
[----:B------:R-:W2:Y:S01]  /*0010*/  S2R R121, SR_TID.X ;  /* 0x0000000000797919 */ /* 0x000ea20000002100 */
[----:B------:R-:W3:Y:S01]  /*0020*/  LDCU.64 UR6, c[0x0][0x890] ;  /* 0x00011200ff0677ac */ /* 0x000ee20008000a00 */
[----:B------:R-:W-:Y:S02]  /*0030*/  PRMT R100, RZ, 0x7610, R100 ;  /* 0x00007610ff647816 */ /* 0x000fe40000000064 */
[----:B------:R-:W-:Y:S01]  /*0040*/  ELECT P5, URZ, PT ;  /* 0x0000000000ff782f */ /* 0x000fe200038a0000 */
[----:B------:R-:W4:Y:S01]  /*0050*/  LDCU.64 UR38, c[0x0][0x358] ;  /* 0x00006b00ff2677ac */ /* 0x000f220008000a00 */
[----:B---3--:R-:W-:-:S04]  /*0060*/  UISETP.NE.U32.AND UP2, UPT, UR6, URZ, UPT ;  /* 0x000000ff0600728c */ /* 0x008fc8000bf45070 */
[----:B------:R-:W-:Y:S01]  /*0070*/  UISETP.NE.AND.EX UP2, UPT, UR7, URZ, UPT, UP2 ;  /* 0x000000ff0700728c */ /* 0x000fe2000bf45320 */
[----:B--2---:R-:W-:-:S05]  /*0080*/  SHF.R.U32.HI R124, RZ, 0x5, R121 ;  /* 0x00000005ff7c7819 */ /* 0x004fca0000011679 */
[----:B------:R-:W2:Y:S02]  /*0090*/  SHFL.IDX PT, R0, R124, RZ, 0x1f ;  /* 0x00001fff7c007589 */ /* 0x000ea400000e0000 */
[----:B--2---:R-:W-:Y:S01]  /*00a0*/  R2UR UR8, R0 ;  /* 0x00000000000872ca */ /* 0x004fe200000e0000 */
[----:B-1--4-:R-:W-:Y:S05]  /*00b0*/  BRA.U UP2, `(.L_x_0) ;  /* 0x00000001022c7547 */ /* 0x012fea000b800000 */
[----:B------:R-:W1:Y:S02]  /*00c0*/  LDCU.64 UR4, c[0x0][0x888] ;  /* 0x00011100ff0477ac */ /* 0x000e640008000a00 */
[----:B-1----:R-:W-:-:S04]  /*00d0*/  UISETP.NE.U32.AND UP0, UPT, UR4, URZ, UPT ;  /* 0x000000ff0400728c */ /* 0x002fc8000bf05070 */
[----:B------:R-:W-:-:S09]  /*00e0*/  UISETP.NE.AND.EX UP0, UPT, UR5, URZ, UPT, UP0 ;  /* 0x000000ff0500728c */ /* 0x000fd2000bf05300 */
[----:B------:R-:W-:Y:S05]  /*00f0*/  BRA.U !UP0, `(.L_x_1) ;  /* 0x0000000108107547 */ /* 0x000fea000b800000 */
[----:B------:R-:W1:Y:S02]  /*0100*/  LDC.64 R62, c[0x0][0x888] ;  /* 0x00022200ff3e7b82 */ /* 0x000e640000000a00 */
[----:B-1----:R1:W5:Y:S01]  /*0110*/  LDG.E R62, desc[UR38][R62.64] ;  /* 0x000000263e3e7981 */ /* 0x002362000c1e1900 */
[----:B------:R-:W-:Y:S01]  /*0120*/  HFMA2 R100, -RZ, RZ, 0, 5.9604644775390625e-08 ;  /* 0x00000001ff647431 */ /* 0x000fe200000001ff */
[----:B------:R-:W-:Y:S05]  /*0130*/  BRA `(.L_x_0) ;  /* 0x00000000000c7947 */ /* 0x000fea0003800000 */
.L_x_1:
[----:B------:R-:W1:Y:S01]  /*0140*/  LDCU UR4, c[0x0][0x880] ;  /* 0x00011000ff0477ac */ /* 0x000e620008000800 */
[----:B------:R-:W-:Y:S01]  /*0150*/  HFMA2 R100, -RZ, RZ, 0, 5.9604644775390625e-08 ;  /* 0x00000001ff647431 */ /* 0x000fe200000001ff */
[----:B-1----:R-:W-:-:S07]  /*0160*/  MOV R62, UR4 ;  /* 0x00000004003e7c02 */ /* 0x002fce0008000f00 */
.L_x_0:
[----:B------:R-:W2:Y:S02]  /*0170*/  LDCU.64 UR4, c[0x0][0x8b0] ;  /* 0x00011600ff0477ac */ /* 0x000ea40008000a00 */
[----:B--2---:R-:W-:-:S04]  /*0180*/  UISETP.NE.U32.AND UP0, UPT, UR4, URZ, UPT ;  /* 0x000000ff0400728c */ /* 0x004fc8000bf05070 */
[----:B------:R-:W-:-:S09]  /*0190*/  UISETP.NE.AND.EX UP0, UPT, UR5, URZ, UPT, UP0 ;  /* 0x000000ff0500728c */ /* 0x000fd2000bf05300 */
[----:B------:R-:W-:Y:S05]  /*01a0*/  BRA.U UP0, `(.L_x_2) ;  /* 0x0000000100247547 */ /* 0x000fea000b800000 */
[----:B------:R-:W2:Y:S02]  /*01b0*/  LDCU.64 UR4, c[0x0][0x8a8] ;  /* 0x00011500ff0477ac */ /* 0x000ea40008000a00 */
[----:B--2---:R-:W-:-:S04]  /*01c0*/  UISETP.NE.U32.AND UP0, UPT, UR4, URZ, UPT ;  /* 0x000000ff0400728c */ /* 0x004fc8000bf05070 */
[----:B------:R-:W-:-:S09]  /*01d0*/  UISETP.NE.AND.EX UP0, UPT, UR5, URZ, UPT, UP0 ;  /* 0x000000ff0500728c */ /* 0x000fd2000bf05300 */
[----:B------:R-:W-:Y:S05]  /*01e0*/  BRA.U !UP0, `(.L_x_3) ;  /* 0x00000001080c7547 */ /* 0x000fea000b800000 */
[----:B------:R-:W2:Y:S02]  /*01f0*/  LDC.64 R2, c[0x0][0x8a8] ;  /* 0x00022a00ff027b82 */ /* 0x000ea40000000a00 */
[----:B--2---:R2:W5:Y:S01]  /*0200*/  LDG.E R41, desc[UR38][R2.64] ;  /* 0x0000002602297981 */ /* 0x004562000c1e1900 */
[----:B------:R-:W-:Y:S05]  /*0210*/  BRA `(.L_x_2) ;  /* 0x0000000000087947 */ /* 0x000fea0003800000 */
.L_x_3:
[----:B------:R-:W2:Y:S02]  /*0220*/  LDCU UR4, c[0x0][0x8a0] ;  /* 0x00011400ff0477ac */ /* 0x000ea40008000800 */
[----:B--2---:R-:W-:Y:S02]  /*0230*/  MOV R41, UR4 ;  /* 0x0000000400297c02 */ /* 0x004fe40008000f00 */
.L_x_2:
[----:B------:R-:W-:Y:S01]  /*0240*/  IMAD.U32 R0, RZ, RZ, UR8 ;  /* 0x00000008ff007e24 */ /* 0x000fe2000f8e00ff */
[----:B------:R-:W-:Y:S04]  /*0250*/  BSSY.RECONVERGENT B0, `(.L_x_4) ;  /* 0x000000c000007945 */ /* 0x000fe80003800200 */
[C---:B------:R-:W-:Y:S02]  /*0260*/  ISETP.NE.OR P1, PT, R0.reuse, 0x1, !P5 ;  /* 0x000000010000780c */ /* 0x040fe40006f25670 */
[----:B------:R-:W-:-:S11]  /*0270*/  ISETP.NE.OR P0, PT, R0, 0x3, !P5 ;  /* 0x000000030000780c */ /* 0x000fd60006f05670 */
[----:B------:R-:W-:Y:S05]  /*0280*/  @P1 BRA `(.L_x_5) ;  /* 0x0000000000201947 */ /* 0x000fea0003800000 */
[----:B------:R-:W3:Y:S02]  /*0290*/  LDCU.64 UR4, c[0x0][0x348] ;  /* 0x00006900ff0477ac */ /* 0x000ee40008000a00 */
[----:B---3--:R-:W-:Y:S02]  /*02a0*/  UIADD3 UR10, UP1, UPT, UR4, 0x80, URZ ;  /* 0x00000080040a7890 */ /* 0x008fe4000ff3e0ff */
[----:B------:R-:W-:Y:S02]  /*02b0*/  UIADD3 UR4, UP0, UPT, UR4, 0x180, URZ ;  /* 0x0000018004047890 */ /* 0x000fe4000ff1e0ff */
[----:B------:R-:W-:Y:S02]  /*02c0*/  UIADD3.X UR11, UPT, UPT, URZ, UR5, URZ, UP1, !UPT ;  /* 0x00000005ff0b7290 */ /* 0x000fe40008ffe4ff */
[----:B------:R-:W-:-:S07]  /*02d0*/  UIADD3.X UR5, UPT, UPT, URZ, UR5, URZ, UP0, !UPT ;  /* 0x00000005ff057290 */ /* 0x000fce00087fe4ff */
[----:B------:R3:W-:Y:S02]  /*02e0*/  UTMACCTL.PF [UR10] ;  /* 0x000000000a0079b9 */ /* 0x0007e40008040000 */
[----:B------:R3:W-:Y:S02]  /*02f0*/  UTMACCTL.PF [UR4] ;  /* 0x00000000040079b9 */ /* 0x0007e40008040000 */
[----:B---3--:R-:W-:Y:S01]  /*0300*/  NOP ;  /* 0x0000000000007918 */ /* 0x008fe20000000000 */
.L_x_5:
[----:B------:R-:W-:Y:S05]  /*0310*/  BSYNC.RECONVERGENT B0 ;  /* 0x0000000000007941 */ /* 0x000fea0003800200 */
.L_x_4:
[----:B------:R-:W-:Y:S04]  /*0320*/  BSSY.RECONVERGENT B0, `(.L_x_6) ;  /* 0x000000a000007945 */ /* 0x000fe80003800200 */
        /* <DEDUP_REMOVED lines=9> */
.L_x_7:
[----:B------:R-:W-:Y:S05]  /*03c0*/  BSYNC.RECONVERGENT B0 ;  /* 0x0000000000007941 */ /* 0x000fea0003800200 */
.L_x_6:
[----:B------:R-:W3:Y:S01]  /*03d0*/  LDCU.64 UR4, c[0x0][0x888] ;  /* 0x00011100ff0477ac */ /* 0x000ee20008000a00 */
[----:B------:R-:W-:Y:S02]  /*03e0*/  UISETP.EQ.U32.AND UP1, UPT, UR6, URZ, UPT ;  /* 0x000000ff0600728c */ /* 0x000fe4000bf22070 */
[----:B------:R-:W-:Y:S02]  /*03f0*/  UPLOP3.LUT UP3, UPT, UPT, UPT, UPT, 0x40, 0x4 ;  /* 0x000000000004789c */ /* 0x000fe40003f6e870 */
[----:B---3--:R-:W-:-:S04]  /*0400*/  UISETP.NE.U32.AND UP0, UPT, UR4, URZ, UPT ;  /* 0x000000ff0400728c */ /* 0x008fc8000bf05070 */
[----:B------:R-:W-:-:S04]  /*0410*/  UISETP.NE.AND.EX UP0, UPT, UR5, URZ, UPT, UP0 ;  /* 0x000000ff0500728c */ /* 0x000fc8000bf05300 */
[----:B------:R-:W-:-:S04]  /*0420*/  UISETP.EQ.OR.EX UP4, UPT, UR7, URZ, !UP0, UP1 ;  /* 0x000000ff0700728c */ /* 0x000fc8000c782710 */
[----:B------:R-:W-:-:S05]  /*0430*/  UP2UR UR43, UPR, URZ, 0x10 ;  /* 0x00000010ff2b7883 */ /* 0x000fca0008000000 */
[----:B------:R-:W-:Y:S07]  /*0440*/  BRA.U !UP4, `(.L_x_8) ;  /* 0x000000010c147547 */ /* 0x000fee000b800000 */
[----:B------:R-:W-:Y:S01]  /*0450*/  PLOP3.LUT P1, PT, PT, PT, UP2, 0x80, 0x8 ;  /* 0x000000000008781c */ /* 0x000fe20003f2f028 */
[----:B------:R-:W-:-:S12]  /*0460*/  UPLOP3.LUT UP3, UPT, UPT, UPT, UP0, 0x40, 0x4 ;  /* 0x000000000004789c */ /* 0x000fd80003f6e800 */
[----:B-----5:R-:W-:-:S13]  /*0470*/  @!P1 FSETP.EQ.AND P0, PT, R62, RZ, PT ;  /* 0x000000ff3e00920b */ /* 0x020fda0003f02000 */
[----:B------:R-:W-:Y:S01]  /*0480*/  @!P1 VOTEU.ANY UP1, P0 ;  /* 0x0000000000ff9886 */ /* 0x000fe20000020100 */
[----:B------:R-:W-:-:S11]  /*0490*/  @!UP2 UPLOP3.LUT UP3, UPT, UPT, UPT, UP1, 0x80, 0x8 ;  /* 0x000000000008a89c */ /* 0x000fd60003f6f010 */
.L_x_8:
[----:B--2---:R-:W2:Y:S01]  /*04a0*/  SHFL.IDX PT, R2, R124, RZ, 0x1f ;  /* 0x00001fff7c027589 */ /* 0x004ea200000e0000 */
[----:B------:R-:W-:-:S04]  /*04b0*/  UISETP.NE.AND UP1, UPT, UR8, 0x2, UPT ;  /* 0x000000020800788c */ /* 0x000fc8000bf25270 */
[----:B------:R-:W-:Y:S01]  /*04c0*/  USEL UR5, URZ, 0x1, UP1 ;  /* 0x00000001ff057887 */ /* 0x000fe20008800000 */
[----:B--2---:R-:W-:-:S13]  /*04d0*/  ISETP.NE.AND P0, PT, R2, RZ, PT ;  /* 0x000000ff0200720c */ /* 0x004fda0003f05270 */
[----:B------:R-:W-:Y:S05]  /*04e0*/  @P0 BRA `(.L_x_9) ;  /* 0x0000000000680947 */ /* 0x000fea0003800000 */
[----:B------:R-:W2:Y:S01]  /*04f0*/  S2UR UR6, SR_CgaCtaId ;  /* 0x00000000000679c3 */ /* 0x000ea20000008800 */
[----:B------:R-:W-:Y:S01]  /*0500*/  UMOV UR7, 0x400 ;  /* 0x0000040000077882 */ /* 0x000fe20000000000 */
[----:B------:R-:W-:Y:S01]  /*0510*/  UMOV UR4, 0x1 ;  /* 0x0000000100047882 */ /* 0x000fe20000000000 */
[----:B------:R-:W-:Y:S01]  /*0520*/  ELECT P0, URZ, PT ;  /* 0x0000000000ff782f */ /* 0x000fe20003800000 */
[----:B------:R-:W-:-:S04]  /*0530*/  UIADD3 UR10, UPT, UPT, -UR4, 0x100000, URZ ;  /* 0x00100000040a7890 */ /* 0x000fc8000fffe1ff */
[----:B------:R-:W-:Y:S02]  /*0540*/  USHF.L.U32 UR11, UR10, 0xb, URZ ;  /* 0x0000000b0a0b7899 */ /* 0x000fe400080006ff */
[----:B------:R-:W-:Y:S02]  /*0550*/  USHF.L.U32 UR10, UR10, 0x1, URZ ;  /* 0x000000010a0a7899 */ /* 0x000fe400080006ff */
[----:B--2---:R-:W-:Y:S01]  /*0560*/  ULEA UR6, UR6, UR7, 0x18 ;  /* 0x0000000706067291 */ /* 0x004fe2000f8ec0ff */
[----:B------:R-:W2:Y:S11]  /*0570*/  FENCE.VIEW.ASYNC.S ;  /* 0x00000000000073c6 */ /* 0x000eb60000000000 */
[----:B--2---:R2:W3:Y:S01]  /*0580*/  SYNCS.EXCH.64 URZ, [UR6], UR10 ;  /* 0x0000000a06ff75b2 */ /* 0x0044e20008000100 */
[----:B------:R2:W4:Y:S01]  /*0590*/  SYNCS.EXCH.64 URZ, [UR6+0x40], UR10 ;  /* 0x0000400a06ff75b2 */ /* 0x0005220008000100 */
[----:B------:R2:W1:Y:S01]  /*05a0*/  SYNCS.EXCH.64 URZ, [UR6+0x8], UR10 ;  /* 0x0000080a06ff75b2 */ /* 0x0004620008000100 */
        /* <DEDUP_REMOVED lines=12> */
[----:B------:R2:W1:Y:S02]  /*0670*/  SYNCS.EXCH.64 URZ, [UR6+0x78], UR10 ;  /* 0x0000780a06ff75b2 */ /* 0x0004640008000100 */
[----:B--2---:R-:W-:Y:S01]  /*0680*/  NOP ;  /* 0x0000000000007918 */ /* 0x004fe20000000000 */
.L_x_9:
[----:B------:R-:W2:Y:S01]  /*0690*/  SHFL.IDX PT, R2, R124, RZ, 0x1f ;  /* 0x00001fff7c027589 */ /* 0x000ea200000e0000 */
[----:B------:R-:W-:Y:S01]  /*06a0*/  NOP ;  /* 0x0000000000007918 */ /* 0x000fe20000000000 */
[----:B--2---:R-:W-:-:S13]  /*06b0*/  ISETP.NE.AND P0, PT, R2, 0x1, PT ;  /* 0x000000010200780c */ /* 0x004fda0003f05270 */
[----:B------:R-:W-:Y:S05]  /*06c0*/  @P0 BRA `(.L_x_10) ;  /* 0x0000000000500947 */ /* 0x000fea0003800000 */
[----:B------:R-:W2:Y:S01]  /*06d0*/  S2UR UR7, SR_CgaCtaId ;  /* 0x00000000000779c3 */ /* 0x000ea20000008800 */
[----:B------:R-:W-:Y:S01]  /*06e0*/  UMOV UR9, 0x400 ;  /* 0x0000040000097882 */ /* 0x000fe20000000000 */
[----:B------:R-:W-:Y:S01]  /*06f0*/  UMOV UR6, 0x20 ;  /* 0x0000002000067882 */ /* 0x000fe20000000000 */
[----:B------:R-:W-:Y:S01]  /*0700*/  UMOV UR4, 0x80 ;  /* 0x0000008000047882 */ /* 0x000fe20000000000 */
[----:B------:R-:W-:-:S04]  /*0710*/  UIADD3 UR10, UPT, UPT, -UR6, 0x100000, URZ ;  /* 0x00100000060a7890 */ /* 0x000fc8000fffe1ff */
[----:B------:R-:W-:Y:S02]  /*0720*/  USHF.L.U32 UR11, UR10, 0xb, URZ ;  /* 0x0000000b0a0b7899 */ /* 0x000fe400080006ff */
[----:B------:R-:W-:Y:S02]  /*0730*/  USHF.L.U32 UR10, UR10, 0x1, URZ ;  /* 0x000000010a0a7899 */ /* 0x000fe400080006ff */
[----:B------:R-:W-:-:S04]  /*0740*/  UIADD3 UR12, UPT, UPT, -UR4, 0x100000, URZ ;  /* 0x00100000040c7890 */ /* 0x000fc8000fffe1ff */
[----:B------:R-:W-:Y:S02]  /*0750*/  USHF.L.U32 UR13, UR12, 0xb, URZ ;  /* 0x0000000b0c0d7899 */ /* 0x000fe400080006ff */
[----:B------:R-:W-:Y:S01]  /*0760*/  USHF.L.U32 UR12, UR12, 0x1, URZ ;  /* 0x000000010c0c7899 */ /* 0x000fe200080006ff */
[----:B------:R-:W-:Y:S01]  /*0770*/  ELECT P0, URZ, PT ;  /* 0x0000000000ff782f */ /* 0x000fe20003800000 */
[----:B--2---:R-:W-:Y:S01]  /*0780*/  ULEA UR7, UR7, UR9, 0x18 ;  /* 0x0000000907077291 */ /* 0x004fe2000f8ec0ff */
[----:B------:R-:W2:Y:S11]  /*0790*/  FENCE.VIEW.ASYNC.S ;  /* 0x00000000000073c6 */ /* 0x000eb60000000000 */
[----:B--2---:R2:W1:Y:S01]  /*07a0*/  SYNCS.EXCH.64 URZ, [UR7+0x80], UR10 ;  /* 0x0000800a07ff75b2 */ /* 0x0044620008000100 */
[----:B------:R2:W1:Y:S01]  /*07b0*/  SYNCS.EXCH.64 URZ, [UR7+0x98], UR12 ;  /* 0x0000980c07ff75b2 */ /* 0x0004620008000100 */
[----:B------:R2:W1:Y:S01]  /*07c0*/  SYNCS.EXCH.64 URZ, [UR7+0x88], UR10 ;  /* 0x0000880a07ff75b2 */ /* 0x0004620008000100 */
[----:B------:R2:W1:Y:S01]  /*07d0*/  SYNCS.EXCH.64 URZ, [UR7+0xa0], UR12 ;  /* 0x0000a00c07ff75b2 */ /* 0x0004620008000100 */
[----:B------:R2:W1:Y:S01]  /*07e0*/  SYNCS.EXCH.64 URZ, [UR7+0x90], UR10 ;  /* 0x0000900a07ff75b2 */ /* 0x0004620008000100 */
[----:B------:R2:W1:Y:S01]  /*07f0*/  SYNCS.EXCH.64 URZ, [UR7+0xa8], UR12 ;  /* 0x0000a80c07ff75b2 */ /* 0x0004620008000100 */
[----:B------:R-:W-:Y:S01]  /*0800*/  NOP ;  /* 0x0000000000007918 */ /* 0x000fe20000000000 */
.L_x_10:
[----:B------:R-:W3:Y:S01]  /*0810*/  SHFL.IDX PT, R2, R124, RZ, 0x1f ;  /* 0x00001fff7c027589 */ /* 0x000ee200000e0000 */
[----:B------:R-:W-:Y:S01]  /*0820*/  NOP ;  /* 0x0000000000007918 */ /* 0x000fe20000000000 */
[----:B---3--:R-:W-:-:S13]  /*0830*/  ISETP.NE.AND P0, PT, R2, 0x3, PT ;  /* 0x000000030200780c */ /* 0x008fda0003f05270 */
[----:B------:R-:W-:Y:S05]  /*0840*/  @P0 BRA `(.L_x_11) ;  /* 0x0000000000300947 */ /* 0x000fea0003800000 */
[----:B------:R-:W3:Y:S01]  /*0850*/  S2UR UR6, SR_CgaCtaId ;  /* 0x00000000000679c3 */ /* 0x000ee20000008800 */
[----:B--2---:R-:W-:Y:S01]  /*0860*/  UMOV UR7, 0x400 ;  /* 0x0000040000077882 */ /* 0x004fe20000000000 */
[----:B------:R-:W-:Y:S01]  /*0870*/  UMOV UR4, 0x20 ;  /* 0x0000002000047882 */ /* 0x000fe20000000000 */
[----:B------:R-:W-:Y:S01]  /*0880*/  ELECT P0, URZ, PT ;  /* 0x0000000000ff782f */ /* 0x000fe20003800000 */
[----:B------:R-:W-:-:S04]  /*0890*/  UIADD3 UR10, UPT, UPT, -UR4, 0x100000, URZ ;  /* 0x00100000040a7890 */ /* 0x000fc8000fffe1ff */
[----:B------:R-:W-:Y:S02]  /*08a0*/  USHF.L.U32 UR11, UR10, 0xb, URZ ;  /* 0x0000000b0a0b7899 */ /* 0x000fe400080006ff */
[----:B------:R-:W-:Y:S02]  /*08b0*/  USHF.L.U32 UR10, UR10, 0x1, URZ ;  /* 0x000000010a0a7899 */ /* 0x000fe400080006ff */
[----:B---3--:R-:W-:Y:S01]  /*08c0*/  ULEA UR6, UR6, UR7, 0x18 ;  /* 0x0000000706067291 */ /* 0x008fe2000f8ec0ff */
[----:B------:R-:W2:Y:S11]  /*08d0*/  FENCE.VIEW.ASYNC.S ;  /* 0x00000000000073c6 */ /* 0x000eb60000000000 */
[----:B--2---:R3:W2:Y:S01]  /*08e0*/  SYNCS.EXCH.64 URZ, [UR6+0xb0], UR10 ;  /* 0x0000b00a06ff75b2 */ /* 0x0046a20008000100 */
[----:B------:R3:W1:Y:S02]  /*08f0*/  SYNCS.EXCH.64 URZ, [UR6+0xb8], UR10 ;  /* 0x0000b80a06ff75b2 */ /* 0x0006640008000100 */
[----:B---3--:R-:W-:Y:S01]  /*0900*/  NOP ;  /* 0x0000000000007918 */ /* 0x008fe20000000000 */
.L_x_11:
[----:B------:R-:W3:Y:S01]  /*0910*/  SHFL.IDX PT, R2, R124, RZ, 0x1f ;  /* 0x00001fff7c027589 */ /* 0x000ee200000e0000 */
[----:B------:R-:W-:Y:S01]  /*0920*/  NOP ;  /* 0x0000000000007918 */ /* 0x000fe20000000000 */
[----:B---3--:R-:W-:-:S13]  /*0930*/  ISETP.NE.AND P0, PT, R2, 0x4, PT ;  /* 0x000000040200780c */ /* 0x008fda0003f05270 */
[----:B------:R-:W-:Y:S05]  /*0940*/  @P0 BRA `(.L_x_12) ;  /* 0x00000000004c0947 */ /* 0x000fea0003800000 */
[----:B------:R-:W3:Y:S01]  /*0950*/  S2UR UR6, SR_CgaCtaId ;  /* 0x00000000000679c3 */ /* 0x000ee20000008800 */
[----:B------:R-:W-:Y:S01]  /*0960*/  UMOV UR9, 0xe0 ;  /* 0x000000e000097882 */ /* 0x000fe20000000000 */
[----:B--2---:R-:W-:Y:S01]  /*0970*/  UMOV UR7, 0x400 ;  /* 0x0000040000077882 */ /* 0x004fe20000000000 */
[----:B------:R-:W-:Y:S01]  /*0980*/  USEL UR9, UR9, 0x100, UP3 ;  /* 0x0000010009097887 */ /* 0x000fe20009800000 */
[----:B------:R-:W-:Y:S01]  /*0990*/  UMOV UR4, 0x1 ;  /* 0x0000000100047882 */ /* 0x000fe20000000000 */
[----:B------:R-:W-:Y:S01]  /*09a0*/  ELECT P0, URZ, PT ;  /* 0x0000000000ff782f */ /* 0x000fe20003800000 */
[----:B------:R-:W-:-:S04]  /*09b0*/  UIADD3 UR10, UPT, UPT, -UR4, 0x100000, URZ ;  /* 0x00100000040a7890 */ /* 0x000fc8000fffe1ff */
[----:B------:R-:W-:Y:S02]  /*09c0*/  USHF.L.U32 UR11, UR10, 0xb, URZ ;  /* 0x0000000b0a0b7899 */ /* 0x000fe400080006ff */
[----:B------:R-:W-:Y:S02]  /*09d0*/  USHF.L.U32 UR10, UR10, 0x1, URZ ;  /* 0x000000010a0a7899 */ /* 0x000fe400080006ff */
[----:B------:R-:W-:-:S04]  /*09e0*/  UIADD3 UR12, UPT, UPT, -UR9, 0x100000, URZ ;  /* 0x00100000090c7890 */ /* 0x000fc8000fffe1ff */
[----:B------:R-:W-:Y:S02]  /*09f0*/  USHF.L.U32 UR13, UR12, 0xb, URZ ;  /* 0x0000000b0c0d7899 */ /* 0x000fe400080006ff */
[----:B------:R-:W-:Y:S02]  /*0a00*/  USHF.L.U32 UR12, UR12, 0x1, URZ ;  /* 0x000000010c0c7899 */ /* 0x000fe400080006ff */
[----:B---3--:R-:W-:Y:S01]  /*0a10*/  ULEA UR6, UR6, UR7, 0x18 ;  /* 0x0000000706067291 */ /* 0x008fe2000f8ec0ff */
[----:B------:R-:W2:Y:S11]  /*0a20*/  FENCE.VIEW.ASYNC.S ;  /* 0x00000000000073c6 */ /* 0x000eb60000000000 */
[----:B--2---:R3:W2:Y:S01]  /*0a30*/  SYNCS.EXCH.64 URZ, [UR6+0xc0], UR10 ;  /* 0x0000c00a06ff75b2 */ /* 0x0046a20008000100 */
[----:B------:R3:W1:Y:S01]  /*0a40*/  SYNCS.EXCH.64 URZ, [UR6+0xd0], UR12 ;  /* 0x0000d00c06ff75b2 */ /* 0x0006620008000100 */
[----:B------:R3:W1:Y:S01]  /*0a50*/  SYNCS.EXCH.64 URZ, [UR6+0xc8], UR10 ;  /* 0x0000c80a06ff75b2 */ /* 0x0006620008000100 */
[----:B------:R3:W1:Y:S02]  /*0a60*/  SYNCS.EXCH.64 URZ, [UR6+0xd8], UR12 ;  /* 0x0000d80c06ff75b2 */ /* 0x0006640008000100 */
[----:B---3--:R-:W-:Y:S01]  /*0a70*/  NOP ;  /* 0x0000000000007918 */ /* 0x008fe20000000000 */
.L_x_12:
[----:B------:R-:W3:Y:S01]  /*0a80*/  SHFL.IDX PT, R2, R124, RZ, 0x1f ;  /* 0x00001fff7c027589 */ /* 0x000ee200000e0000 */
[----:B------:R-:W-:Y:S01]  /*0a90*/  NOP ;  /* 0x0000000000007918 */ /* 0x000fe20000000000 */
[----:B---3--:R-:W-:-:S13]  /*0aa0*/  ISETP.NE.AND P0, PT, R2, 0x5, PT ;  /* 0x000000050200780c */ /* 0x008fda0003f05270 */
[----:B------:R-:W-:Y:S05]  /*0ab0*/  @P0 BRA `(.L_x_13) ;  /* 0x0000000000580947 */ /* 0x000fea0003800000 */
[----:B--2---:R-:W2:Y:S01]  /*0ac0*/  S2UR UR7, SR_CgaCtaId ;  /* 0x00000000000779c3 */ /* 0x004ea20000008800 */
        /* <DEDUP_REMOVED lines=12> */
[----:B--2---:R3:W2:Y:S01]  /*0b90*/  SYNCS.EXCH.64 URZ, [UR7+0xe0], UR10 ;  /* 0x0000e00a07ff75b2 */ /* 0x0046a20008000100 */
[----:B------:R3:W1:Y:S01]  /*0ba0*/  SYNCS.EXCH.64 URZ, [UR7+0x100], UR12 ;  /* 0x0001000c07ff75b2 */ /* 0x0006620008000100 */
[----:B------:R3:W1:Y:S01]  /*0bb0*/  SYNCS.EXCH.64 URZ, [UR7+0xe8], UR10 ;  /* 0x0000e80a07ff75b2 */ /* 0x0006620008000100 */
[----:B------:R3:W1:Y:S01]  /*0bc0*/  SYNCS.EXCH.64 URZ, [UR7+0x108], UR12 ;  /* 0x0001080c07ff75b2 */ /* 0x0006620008000100 */
[----:B------:R3:W1:Y:S01]  /*0bd0*/  SYNCS.EXCH.64 URZ, [UR7+0xf0], UR10 ;  /* 0x0000f00a07ff75b2 */ /* 0x0006620008000100 */
[----:B------:R3:W1:Y:S01]  /*0be0*/  SYNCS.EXCH.64 URZ, [UR7+0x110], UR12 ;  /* 0x0001100c07ff75b2 */ /* 0x0006620008000100 */
[----:B------:R3:W1:Y:S01]  /*0bf0*/  SYNCS.EXCH.64 URZ, [UR7+0xf8], UR10 ;  /* 0x0000f80a07ff75b2 */ /* 0x0006620008000100 */
[----:B------:R3:W1:Y:S02]  /*0c00*/  SYNCS.EXCH.64 URZ, [UR7+0x118], UR12 ;  /* 0x0001180c07ff75b2 */ /* 0x0006640008000100 */
[----:B---3--:R-:W-:Y:S01]  /*0c10*/  NOP ;  /* 0x0000000000007918 */ /* 0x008fe20000000000 */
.L_x_13:
        /* <DEDUP_REMOVED lines=18> */
.L_x_14:
[----:B------:R-:W3:Y:S01]  /*0d40*/  S2UR UR6, SR_CTAID.X ;  /* 0x00000000000679c3 */ /* 0x000ee20000002500 */
[----:B------:R-:W-:-:S05]  /*0d50*/  CS2R.32 R83, SR_CgaSize ;  /* 0x0000000000537805 */ /* 0x000fca0000008a00 */
[----:B------:R-:W-:-:S05]  /*0d60*/  IMAD R83, R83, -0xa0, RZ ;  /* 0xffffff6053537824 */ /* 0x000fca00078e02ff */
[----:B------:R-:W-:-:S14]  /*0d70*/  R2UR UR9, R83 ;  /* 0x00000000530972ca */ /* 0x000fdc00000e0000 */
[----:B------:R-:W4:Y:S01]  /*0d80*/  LDCU UR9, c[0x0][UR9+0x2b0] ;  /* 0x00005600090977ac */ /* 0x000f220008000800 */
[----:B------:R-:W-:Y:S01]  /*0d90*/  NOP ;  /* 0x0000000000007918 */ /* 0x000fe20000000000 */
[----:B------:R-:W-:-:S05]  /*0da0*/  CS2R.32 R83, SR_CgaSize ;  /* 0x0000000000537805 */ /* 0x000fca0000008a00 */
[----:B------:R-:W-:-:S05]  /*0db0*/  IMAD R83, R83, -0xa0, RZ ;  /* 0xffffff6053537824 */ /* 0x000fca00078e02ff */
[----:B--2---:R-:W-:-:S14]  /*0dc0*/  R2UR UR7, R83 ;  /* 0x00000000530772ca */ /* 0x004fdc00000e0000 */
[----:B------:R-:W2:Y:S01]  /*0dd0*/  LDCU UR7, c[0x0][UR7+0x2b4] ;  /* 0x00005680070777ac */ /* 0x000ea20008000800 */
[----:B------:R-:W1:Y:S08]  /*0de0*/  S2UR UR4, SR_CTAID.Y ;  /* 0x00000000000479c3 */ /* 0x000e700000002600 */
[----:B------:R-:W2:Y:S01]  /*0df0*/  LDC R10, c[0x0][0xb24] ;  /* 0x0002c900ff0a7b82 */ /* 0x000ea20000000800 */
[----:B---3--:R-:W-:-:S02]  /*0e00*/  I2FP.F32.U32 R83, UR6 ;  /* 0x0000000600537c45 */ /* 0x008fc40008201000 */
[----:B------:R-:W-:-:S05]  /*0e10*/  CS2R.32 R3, SR_CgaSize ;  /* 0x0000000000037805 */ /* 0x000fca0000008a00 */
[----:B------:R-:W-:-:S06]  /*0e20*/  IMAD R3, R3, -0xa0, RZ ;  /* 0xffffff6003037824 */ /* 0x000fcc00078e02ff */
[----:B------:R-:W3:Y:S01]  /*0e30*/  LDC R3, c[0x0][R3+0x2a0] ;  /* 0x0000a80003037b82 */ /* 0x000ee20000000800 */
[----:B------:R-:W-:Y:S01]  /*0e40*/  MOV R22, UR6 ;  /* 0x0000000600167c02 */ /* 0x000fe20008000f00 */
[----:B----4-:R-:W-:Y:S01]  /*0e50*/  FMUL R83, R83, UR9 ;  /* 0x0000000953537c20 */ /* 0x010fe20008400000 */
[----:B-1----:R-:W-:Y:S02]  /*0e60*/  I2FP.F32.U32 R82, UR4 ;  /* 0x0000000400527c45 */ /* 0x002fe40008201000 */
[----:B------:R-:W-:-:S05]  /*0e70*/  CS2R.32 R2, SR_CgaSize ;  /* 0x0000000000027805 */ /* 0x000fca0000008a00 */
[----:B------:R-:W-:-:S06]  /*0e80*/  IMAD R2, R2, -0xa0, RZ ;  /* 0xffffff6002027824 */ /* 0x000fcc00078e02ff */
[----:B------:R-:W1:Y:S01]  /*0e90*/  LDC R2, c[0x0][R2+0x2a4] ;  /* 0x0000a90002027b82 */ /* 0x000e620000000800 */
[----:B------:R-:W-:Y:S01]  /*0ea0*/  MOV R23, UR4 ;  /* 0x0000000400177c02 */ /* 0x000fe20008000f00 */
[----:B------:R-:W4:Y:S01]  /*0eb0*/  F2I.U32.TRUNC.NTZ R83, R83 ;  /* 0x0000005300537305 */ /* 0x000f22000020f000 */
[----:B--2---:R-:W-:-:S05]  /*0ec0*/  FMUL R82, R82, UR7 ;  /* 0x0000000752527c20 */ /* 0x004fca0008400000 */
[----:B------:R-:W-:Y:S01]  /*0ed0*/  BAR.SYNC.DEFER_BLOCKING 0x0 ;  /* 0x0000000000007b1d */ /* 0x000fe20000010000 */
[----:B------:R-:W-:-:S05]  /*0ee0*/  ISETP.GE.AND P0, PT, R10, 0x1, PT ;  /* 0x000000010a00780c */ /* 0x000fca0003f06270 */
[----:B------:R-:W2:Y:S02]  /*0ef0*/  F2I.U32.TRUNC.NTZ R82, R82 ;  /* 0x0000005200527305 */ /* 0x000ea4000020f000 */
[----:B------:R-:W1:Y:S01]  /*0f00*/  S2UR UR36, SR_CTAID.Z ;  /* 0x00000000002479c3 */ /* 0x000e620000002700 */
[----:B----4-:R-:W-:-:S05]  /*0f10*/  IADD3 R83, PT, PT, -R83, RZ, RZ ;  /* 0x000000ff53537210 */ /* 0x010fca0007ffe1ff */
[----:B---3--:R-:W-:Y:S01]  /*0f20*/  IMAD R83, R3, R83, UR6 ;  /* 0x0000000603537e24 */ /* 0x008fe2000f8e0253 */
[----:B--2---:R-:W-:-:S05]  /*0f30*/  IADD3 R82, PT, PT, -R82, RZ, RZ ;  /* 0x000000ff52527210 */ /* 0x004fca0007ffe1ff */
[----:B-1----:R-:W-:Y:S01]  /*0f40*/  IMAD R82, R2, R82, UR4 ;  /* 0x0000000402527e24 */ /* 0x002fe2000f8e0252 */
[----:B------:R-:W-:Y:S06]  /*0f50*/  @!P0 BRA `(.L_x_15) ;  /* 0x0000000000b88947 */ /* 0x000fec0003800000 */
[----:B------:R-:W1:Y:S01]  /*0f60*/  LDC.64 R4, c[0x0][0xb18] ;  /* 0x0002c600ff047b82 */ /* 0x000e620000000a00 */
[----:B------:R-:W-:-:S07]  /*0f70*/  ISETP.NE.AND P0, PT, R10, 0x1, PT ;  /* 0x000000010a00780c */ /* 0x000fce0003f05270 */
[----:B------:R-:W2:Y:S08]  /*0f80*/  LDC R9, c[0x0][0xb0c] ;  /* 0x0002c300ff097b82 */ /* 0x000eb00000000800 */
[----:B------:R-:W3:Y:S08]  /*0f90*/  LDC R12, c[0x0][0x370] ;  /* 0x0000dc00ff0c7b82 */ /* 0x000ef00000000800 */
[----:B------:R-:W4:Y:S01]  /*0fa0*/  LDC R11, c[0x0][0x374] ;  /* 0x0000dd00ff0b7b82 */ /* 0x000f220000000800 */
[----:B-1----:R-:W-:-:S07]  /*0fb0*/  ISETP.NE.AND P1, PT, R4, 0x1, PT ;  /* 0x000000010400780c */ /* 0x002fce0003f25270 */
[----:B------:R-:W3:Y:S01]  /*0fc0*/  LDC.64 R6, c[0x0][0xb10] ;  /* 0x0002c400ff067b82 */ /* 0x000ee20000000a00 */
[----:B--2---:R-:W-:-:S07]  /*0fd0*/  ISETP.NE.AND P2, PT, R9, 0x1, PT ;  /* 0x000000010900780c */ /* 0x004fce0003f45270 */
[----:B------:R-:W1:Y:S08]  /*0fe0*/  LDC R8, c[0x0][0xb20] ;  /* 0x0002c800ff087b82 */ /* 0x000e700000000800 */
[----:B------:R-:W2:Y:S01]  /*0ff0*/  LDC.64 R2, c[0x0][0xb28] ;  /* 0x0002ca00ff027b82 */ /* 0x000ea20000000a00 */
[----:B----4-:R-:W-:-:S04]  /*1000*/  IMAD.HI.U32 R13, R11, R5, RZ ;  /* 0x000000050b0d7227 */ /* 0x010fc800078e00ff */
[----:B------:R-:W-:-:S04]  /*1010*/  IMAD.HI.U32 R5, R23, R5, RZ ;  /* 0x0000000517057227 */ /* 0x000fc800078e00ff */
[----:B---3--:R-:W-:-:S05]  /*1020*/  IMAD.HI.U32 R14, R12, R6, RZ ;  /* 0x000000060c0e7227 */ /* 0x008fca00078e00ff */
[-C--:B------:R-:W-:Y:S01]  /*1030*/  @P2 SHF.R.U32.HI R12, RZ, R7.reuse, R14 ;  /* 0x00000007ff0c2219 */ /* 0x080fe2000001160e */
[C---:B------:R-:W-:Y:S01]  /*1040*/  IMAD.HI.U32 R14, R22.reuse, R6, RZ ;  /* 0x00000006160e7227 */ /* 0x040fe200078e00ff */
[-C--:B-1----:R-:W-:Y:S02]  /*1050*/  @P1 SHF.R.U32.HI R11, RZ, R8.reuse, R13 ;  /* 0x00000008ff0b1219 */ /* 0x082fe4000001160d */
[----:B------:R-:W-:Y:S02]  /*1060*/  SHF.R.U32.HI R5, RZ, R8, R5 ;  /* 0x00000008ff057219 */ /* 0x000fe40000011605 */
[----:B------:R-:W-:Y:S02]  /*1070*/  SHF.R.U32.HI R14, RZ, R7, R14 ;  /* 0x00000007ff0e7219 */ /* 0x000fe4000001160e */
[----:B------:R-:W-:Y:S01]  /*1080*/  SEL R5, R23, R5, !P1 ;  /* 0x0000000517057207 */ /* 0x000fe20004800000 */
[----:B--2---:R-:W-:Y:S01]  /*1090*/  IMAD.HI.U32 R13, R11, R2, RZ ;  /* 0x000000020b0d7227 */ /* 0x004fe200078e00ff */
[----:B------:R-:W-:-:S03]  /*10a0*/  SEL R14, R22, R14, !P2 ;  /* 0x0000000e160e7207 */ /* 0x000fc60005000000 */
[----:B------:R-:W-:Y:S01]  /*10b0*/  IMAD.HI.U32 R6, R12, R2, RZ ;  /* 0x000000020c067227 */ /* 0x000fe200078e00ff */
[----:B------:R-:W-:-:S04]  /*10c0*/  @P0 SHF.R.U32.HI R11, RZ, R3, R13 ;  /* 0x00000003ff0b0219 */ /* 0x000fc8000001160d */
[----:B------:R-:W-:Y:S01]  /*10d0*/  @P0 SHF.R.U32.HI R12, RZ, R3, R6 ;  /* 0x00000003ff0c0219 */ /* 0x000fe20000011606 */
[----:B------:R-:W-:-:S04]  /*10e0*/  IMAD R11, R11, R10, RZ ;  /* 0x0000000a0b0b7224 */ /* 0x000fc800078e02ff */
[----:B------:R-:W-:Y:S01]  /*10f0*/  IMAD R6, R12, R10, RZ ;  /* 0x0000000a0c067224 */ /* 0x000fe200078e02ff */
[----:B------:R-:W-:-:S04]  /*1100*/  ISETP.GE.AND P1, PT, R5, R11, PT ;  /* 0x0000000b0500720c */ /* 0x000fc80003f26270 */
[----:B------:R-:W-:Y:S01]  /*1110*/  ISETP.GE.OR P1, PT, R14, R6, P1 ;  /* 0x000000060e00720c */ /* 0x000fe20000f26670 */
[----:B------:R-:W-:-:S05]  /*1120*/  IMAD.HI.U32 R6, R5, R2, RZ ;  /* 0x0000000205067227 */ /* 0x000fca00078e00ff */
[----:B------:R-:W-:-:S04]  /*1130*/  SHF.R.U32.HI R6, RZ, R3, R6 ;  /* 0x00000003ff067219 */ /* 0x000fc80000011606 */
[----:B------:R-:W-:-:S03]  /*1140*/  SEL R6, R5, R6, !P0 ;  /* 0x0000000605067207 */ /* 0x000fc60004000000 */
[----:B------:R-:W-:Y:S01]  /*1150*/  @!P1 IMAD.HI.U32 R7, R14, R2, RZ ;  /* 0x000000020e079227 */ /* 0x000fe200078e00ff */
[----:B------:R-:W-:-:S04]  /*1160*/  IADD3 R2, PT, PT, -R6, RZ, RZ ;  /* 0x000000ff06027210 */ /* 0x000fc80007ffe1ff */
[----:B------:R-:W-:Y:S01]  /*1170*/  @!P1 SHF.R.U32.HI R3, RZ, R3, R7 ;  /* 0x00000003ff039219 */ /* 0x000fe20000011607 */
[----:B------:R-:W-:Y:S01]  /*1180*/  IMAD R2, R10, R2, R5 ;  /* 0x000000020a027224 */ /* 0x000fe200078e0205 */
[----:B------:R-:W-:Y:S02]  /*1190*/  IADD3 R7, PT, PT, -R5, RZ, RZ ;  /* 0x000000ff05077210 */ /* 0x000fe40007ffe1ff */
[----:B------:R-:W-:-:S03]  /*11a0*/  @!P1 SEL R3, R14, R3, !P0 ;  /* 0x000000030e039207 */ /* 0x000fc60004000000 */
[----:B------:R-:W-:Y:S02]  /*11b0*/  IMAD R7, R4, R7, R23 ;  /* 0x0000000704077224 */ /* 0x000fe400078e0217 */
[--C-:B------:R-:W-:Y:S02]  /*11c0*/  @!P1 IMAD.IADD R6, R6, 0x1, -R3.reuse ;  /* 0x0000000106069824 */ /* 0x100fe400078e0a03 */
[----:B------:R-:W-:Y:S01]  /*11d0*/  @!P1 IMAD R3, R2, R12, R3 ;  /* 0x0000000c02039224 */ /* 0x000fe200078e0203 */
[----:B------:R-:W-:Y:S01]  /*11e0*/  IADD3 R2, PT, PT, -R14, RZ, RZ ;  /* 0x000000ff0e027210 */ /* 0x000fe20007ffe1ff */
[----:B------:R-:W-:Y:S02]  /*11f0*/  @!P1 IMAD R5, R6, R10, R14 ;  /* 0x0000000a06059224 */ /* 0x000fe400078e020e */
[----:B------:R-:W-:Y:S02]  /*1200*/  @!P1 IMAD.MOV.U32 R14, RZ, RZ, R3 ;  /* 0x000000ffff0e9224 */ /* 0x000fe400078e0003 */
[----:B------:R-:W-:-:S02]  /*1210*/  IMAD R2, R9, R2, R22 ;  /* 0x0000000209027224 */ /* 0x000fc400078e0216 */
[----:B------:R-:W-:Y:S02]  /*1220*/  IMAD R23, R5, R4, R7 ;  /* 0x0000000405177224 */ /* 0x000fe400078e0207 */
[----:B------:R-:W-:Y:S02]  /*1230*/  IMAD R22, R14, R9, R2 ;  /* 0x000000090e167224 */ /* 0x000fe400078e0202 */
.L_x_15:
[----:B------:R-:W1:Y:S01]  /*1240*/  LDCU UR6, c[0x0][0xb30] ;  /* 0x00016600ff0677ac */ /* 0x000e620008000800 */
[----:B------:R-:W2:Y:S08]  /*1250*/  S2UR UR4, SR_CgaCtaId ;  /* 0x00000000000479c3 */ /* 0x000eb00000008800 */
[----:B------:R-:W3:Y:S01]  /*1260*/  LDC R36, c[0x0][0xb24] ;  /* 0x0002c900ff247b82 */ /* 0x000ee20000000800 */
[----:B-1----:R-:W-:-:S09]  /*1270*/  UISETP.NE.AND UP1, UPT, UR6, 0x1, UPT ;  /* 0x000000010600788c */ /* 0x002fd2000bf25270 */
[----:B--2---:R-:W-:Y:S05]  /*1280*/  BRA.U UP1, `(.L_x_16) ;  /* 0x0000000101407547 */ /* 0x004fea000b800000 */
[----:B------:R-:W1:Y:S08]  /*1290*/  LDC.64 R4, c[0x0][0xb10] ;  /* 0x0002c400ff047b82 */ /* 0x000e700000000a00 */
[----:B------:R-:W2:Y:S08]  /*12a0*/  LDC.64 R2, c[0x0][0xb18] ;  /* 0x0002c600ff027b82 */ /* 0x000eb00000000a00 */
[----:B------:R-:W4:Y:S08]  /*12b0*/  LDC R6, c[0x0][0xb20] ;  /* 0x0002c800ff067b82 */ /* 0x000f300000000800 */
[----:B------:R-:W3:Y:S01]  /*12c0*/  LDC R7, c[0x0][0xb0c] ;  /* 0x0002c300ff077b82 */ /* 0x000ee20000000800 */
[----:B-1----:R-:W-:-:S05]  /*12d0*/  IMAD.HI.U32 R4, R22, R4, RZ ;  /* 0x0000000416047227 */ /* 0x002fca00078e00ff */
[----:B------:R-:W-:Y:S01]  /*12e0*/  SHF.R.U32.HI R4, RZ, R5, R4 ;  /* 0x00000005ff047219 */ /* 0x000fe20000011604 */
[----:B--2---:R-:W-:Y:S01]  /*12f0*/  IMAD.HI.U32 R3, R23, R3, RZ ;  /* 0x0000000317037227 */ /* 0x004fe200078e00ff */
[----:B------:R-:W-:-:S04]  /*1300*/  ISETP.NE.AND P0, PT, R2, 0x1, PT ;  /* 0x000000010200780c */ /* 0x000fc80003f05270 */
[----:B----4-:R-:W-:-:S04]  /*1310*/  SHF.R.U32.HI R3, RZ, R6, R3 ;  /* 0x00000006ff037219 */ /* 0x010fc80000011603 */
[----:B------:R-:W-:Y:S02]  /*1320*/  SEL R3, R23, R3, !P0 ;  /* 0x0000000317037207 */ /* 0x000fe40004000000 */
[----:B---3--:R-:W-:-:S04]  /*1330*/  ISETP.NE.AND P1, PT, R7, 0x1, PT ;  /* 0x000000010700780c */ /* 0x008fc80003f25270 */
[----:B------:R-:W-:-:S05]  /*1340*/  SEL R4, R22, R4, !P1 ;  /* 0x0000000416047207 */ /* 0x000fca0004800000 */
[----:B------:R-:W-:Y:S02]  /*1350*/  IMAD.IADD R5, R3, 0x1, -R4 ;  /* 0x0000000103057824 */ /* 0x000fe400078e0a04 */
[----:B------:R-:W-:Y:S02]  /*1360*/  IMAD.IADD R3, R4, 0x1, -R3 ;  /* 0x0000000104037824 */ /* 0x000fe400078e0a03 */
[----:B------:R-:W-:Y:S02]  /*1370*/  IMAD R22, R5, R7, R22 ;  /* 0x0000000705167224 */ /* 0x000fe400078e0216 */
[----:B------:R-:W-:-:S07]  /*1380*/  IMAD R23, R3, R2, R23 ;  /* 0x0000000203177224 */ /* 0x000fce00078e0217 */
.L_x_16:
[----:B------:R-:W-:Y:S01]  /*1390*/  BAR.SYNC.DEFER_BLOCKING 0x0 ;  /* 0x0000000000007b1d */ /* 0x000fe20000010000 */
[----:B------:R-:W-:Y:S01]  /*13a0*/  UISETP.NE.AND UP1, UPT, UR8, 0x2, UPT ;  /* 0x000000020800788c */ /* 0x000fe2000bf25270 */
[----:B------:R-:W-:Y:S02]  /*13b0*/  ISETP.NE.OR P5, PT, R0, 0x2, !P5 ;  /* 0x000000020000780c */ /* 0x000fe40006fa5670 */
[----:B------:R-:W-:-:S06]  /*13c0*/  LOP3.LUT R2, R121, 0x1f, RZ, 0xc0, !PT ;  /* 0x0000001f79027812 */ /* 0x000fcc00078ec0ff */
[----:B------:R-:W-:Y:S05]  /*13d0*/  BRA.U UP1, `(.L_x_17) ;  /* 0x0000001101e87547 */ /* 0x000fea000b800000 */
[----:B------:R-:W1:Y:S01]  /*13e0*/  LDCU UR14, c[0x0][0x38c] ;  /* 0x00007180ff0e77ac */ /* 0x000e620008000800 */
[----:B------:R-:W2:Y:S01]  /*13f0*/  LDC R8, c[0x0][0x370] ;  /* 0x0000dc00ff087b82 */ /* 0x000ea20000000800 */
[----:B------:R-:W-:Y:S01]  /*1400*/  HFMA2 R14, -RZ, RZ, 0, 0 ;  /* 0x00000000ff0e7431 */ /* 0x000fe200000001ff */
[----:B------:R-:W-:Y:S01]  /*1410*/  ISETP.EQ.OR P4, PT, R2, RZ, P5 ;  /* 0x000000ff0200720c */ /* 0x000fe20002f82670 */
[----:B------:R-:W-:Y:S01]  /*1420*/  IMAD.MOV.U32 R15, RZ, RZ, 0x1 ;  /* 0x00000001ff0f7424 */ /* 0x000fe200078e00ff */
[----:B------:R-:W-:Y:S01]  /*1430*/  CS2R R12, SRZ ;  /* 0x00000000000c7805 */ /* 0x000fe2000001ff00 */
[----:B------:R-:W-:Y:S01]  /*1440*/  IMAD.MOV.U32 R11, RZ, RZ, 0x1 ;  /* 0x00000001ff0b7424 */ /* 0x000fe200078e00ff */
[----:B------:R-:W4:Y:S02]  /*1450*/  LDCU.64 UR22, c[0x0][0x348] ;  /* 0x00006900ff1677ac */ /* 0x000f240008000a00 */
[----:B------:R-:W2:Y:S01]  /*1460*/  LDC R0, c[0x0][0x374] ;  /* 0x0000dd00ff007b82 */ /* 0x000ea20000000800 */
[----:B------:R-:W-:Y:S01]  /*1470*/  UMOV UR7, URZ ;  /* 0x000000ff00077c82 */ /* 0x000fe20008000000 */
[----:B-1----:R-:W-:-:S04]  /*1480*/  UIADD3 UR6, UPT, UPT, UR14, 0x3f, URZ ;  /* 0x0000003f0e067890 */ /* 0x002fc8000fffe0ff */
[----:B------:R-:W-:-:S04]  /*1490*/  USHF.R.S32.HI UR5, URZ, 0x1f, UR6 ;  /* 0x0000001fff057899 */ /* 0x000fc80008011406 */
[----:B------:R-:W-:-:S04]  /*14a0*/  ULEA.HI UR5, UR5, UR6, URZ, 0x6 ;  /* 0x0000000605057291 */ /* 0x000fc8000f8f30ff */
[----:B------:R-:W-:Y:S02]  /*14b0*/  USHF.R.S32.HI UR21, URZ, 0x6, UR5 ;  /* 0x00000006ff157899 */ /* 0x000fe40008011405 */
[----:B------:R-:W-:Y:S02]  /*14c0*/  UIADD3 UR5, UPT, UPT, UR14, -0x1, URZ ;  /* 0xffffffff0e057890 */ /* 0x000fe4000fffe0ff */
[----:B------:R-:W-:Y:S02]  /*14d0*/  UISETP.LT.U32.AND UP0, UPT, UR21, 0x8, UPT ;  /* 0x000000081500788c */ /* 0x000fe4000bf01070 */
[----:B------:R-:W-:Y:S02]  /*14e0*/  UISETP.GE.U32.AND UP1, UPT, UR5, -0x7f, UPT ;  /* 0xffffff810500788c */ /* 0x000fe4000bf26070 */
[----:B------:R-:W-:Y:S02]  /*14f0*/  USEL UR15, UR21, 0x8, UP0 ;  /* 0x00000008150f7887 */ /* 0x000fe40008000000 */
[----:B------:R-:W-:-:S02]  /*1500*/  UIADD3 UR14, UPT, UPT, UR14, 0x7e, URZ ;  /* 0x0000007e0e0e7890 */ /* 0x000fc4000fffe0ff */
[----:B------:R-:W-:Y:S02]  /*1510*/  UIADD3 UR6, UPT, UPT, UR15, -0x1, URZ ;  /* 0xffffffff0f067890 */ /* 0x000fe4000fffe0ff */
[----:B------:R-:W-:-:S03]  /*1520*/  UIADD3 UR13, UPT, UPT, UR21, -UR15, URZ ;  /* 0x8000000f150d7290 */ /* 0x000fc6000fffe0ff */
[----:B------:R-:W-:-:S04]  /*1530*/  @UP1 UIADD3 UR6, UPT, UPT, UR15, URZ, URZ ;  /* 0x000000ff0f061290 */ /* 0x000fc8000fffe0ff */
[----:B----4-:R-:W-:-:S12]  /*1540*/  UIADD3 UR6, UPT, UPT, UR6, 0x1, URZ ;  /* 0x0000000106067890 */ /* 0x010fd8000fffe0ff */
.L_x_35:
[----:B------:R-:W-:Y:S01]  /*1550*/  UISETP.NE.AND UP0, UPT, UR4, URZ, UPT ;  /* 0x000000ff0400728c */ /* 0x000fe2000bf05270 */
[----:B------:R-:W1:Y:S08]  /*1560*/  S2UR UR4, SR_CgaCtaId ;  /* 0x00000000000479c3 */ /* 0x000e700000008800 */
[----:B------:R-:W-:Y:S05]  /*1570*/  BRA.U UP0, `(.L_x_18) ;  /* 0x0000000100347547 */ /* 0x000fea000b800000 */
[----:B------:R-:W4:Y:S01]  /*1580*/  S2R R2, SR_CgaCtaId ;  /* 0x0000000000027919 */ /* 0x000f220000008800 */
[----:B------:R-:W-:-:S04]  /*1590*/  MOV R3, 0x400 ;  /* 0x0000040000037802 */ /* 0x000fc80000000f00 */
[----:B----4-:R-:W-:Y:S02]  /*15a0*/  LEA R2, R2, R3, 0x18 ;  /* 0x0000000302027211 */ /* 0x010fe400078ec0ff */
[----:B------:R-:W-:-:S03]  /*15b0*/  SHF.L.U32 R3, R11, 0x1f, RZ ;  /* 0x0000001f0b037819 */ /* 0x000fc600000006ff */
[----:B------:R-:W-:-:S04]  /*15c0*/  IMAD R2, R12, 0x8, R2 ;  /* 0x000000080c027824 */ /* 0x000fc800078e0202 */
[----:B------:R-:W4:Y:S02]  /*15d0*/  SYNCS.PHASECHK.TRANS64.TRYWAIT P0, [R2+URZ+0x130], R3 ;  /* 0x00013003020075a7 */ /* 0x000f2400080011ff */
[----:B----4-:R-:W-:Y:S05]  /*15e0*/  @!P0 BRA `(.L_x_19) ;  /* 0x0000008400d08947 */ /* 0x010fea0003800000 */
.L_x_212:
[----:B------:R-:W-:Y:S01]  /*15f0*/  VIADD R12, R12, 0x1 ;  /* 0x000000010c0c7836 */ /* 0x000fe20000000000 */
[----:B------:R4:W-:Y:S04]  /*1600*/  SYNCS.ARRIVE.TRANS64.A1T0 RZ, [R2+URZ+0x120], RZ ;  /* 0x000120ff02ff79a7 */ /* 0x0009e800081000ff */
[----:B------:R-:W-:-:S04]  /*1610*/  ISETP.NE.AND P0, PT, R12, 0x2, PT ;  /* 0x000000020c00780c */ /* 0x000fc80003f05270 */
[----:B------:R-:W-:Y:S02]  /*1620*/  SEL R12, R12, RZ, P0 ;  /* 0x000000ff0c0c7207 */ /* 0x000fe40000000000 */
[----:B----4-:R-:W-:-:S04]  /*1630*/  SEL R2, RZ, 0x1, P0 ;  /* 0x00000001ff027807 */ /* 0x010fc80000000000 */
[----:B------:R-:W-:-:S07]  /*1640*/  LOP3.LUT R11, R11, R2, RZ, 0x3c, !PT ;  /* 0x000000020b0b7212 */ /* 0x000fce00078e3cff */
.L_x_18:
[----:B------:R-:W-:Y:S01]  /*1650*/  UMOV UR5, 0x400 ;  /* 0x0000040000057882 */ /* 0x000fe20000000000 */
[----:B------:R-:W-:Y:S01]  /*1660*/  SHF.L.U32 R2, R15, 0x1f, RZ ;  /* 0x0000001f0f027819 */ /* 0x000fe200000006ff */
[----:B-1----:R-:W-:Y:S01]  /*1670*/  ULEA UR5, UR4, UR5, 0x18 ;  /* 0x0000000504057291 */ /* 0x002fe2000f8ec0ff */
[----:B------:R-:W-:Y:S01]  /*1680*/  R2UR UR35, R22 ;  /* 0x00000000162372ca */ /* 0x000fe200000e0000 */
[----:B------:R-:W-:Y:S01]  /*1690*/  UISETP.GE.U32.AND UP0, UPT, UR14, 0x7f, UPT ;  /* 0x0000007f0e00788c */ /* 0x000fe2000bf06070 */
[----:B------:R-:W-:Y:S01]  /*16a0*/  R2UR UR11, R23 ;  /* 0x00000000170b72ca */ /* 0x000fe200000e0000 */
[----:B------:R-:W-:Y:S01]  /*16b0*/  ULEA UR8, UR7, UR5, 0x3 ;  /* 0x0000000507087291 */ /* 0x000fe2000f8e18ff */
[----:B------:R-:W-:-:S08]  /*16c0*/  UMOV UR25, URZ ;  /* 0x000000ff00197c82 */ /* 0x000fd00008000000 */
[----:B------:R1:W4:Y:S01]  /*16d0*/  SYNCS.PHASECHK.TRANS64.TRYWAIT P0, [UR8+0x40], R2 ;  /* 0x00004002ff0075a7 */ /* 0x0003220008001108 */
[----:B------:R-:W-:Y:S02]  /*16e0*/  USHF.L.U32 UR35, UR35, 0x7, URZ ;  /* 0x0000000723237899 */ /* 0x000fe400080006ff */
[----:B------:R-:W-:Y:S01]  /*16f0*/  USHF.L.U32 UR11, UR11, 0x6, URZ ;  /* 0x000000060b0b7899 */ /* 0x000fe200080006ff */
[----:B------:R-:W-:Y:S11]  /*1700*/  BRA.U !UP0, `(.L_x_20) ;  /* 0x0000000108a87547 */ /* 0x000ff6000b800000 */
[----:B------:R-:W-:Y:S01]  /*1710*/  UMOV UR16, URZ ;  /* 0x000000ff00107c82 */ /* 0x000fe20008000000 */
[----:B------:R-:W-:-:S05]  /*1720*/  UMOV UR17, UR7 ;  /* 0x0000000700117c82 */ /* 0x000fca0008000000 */
.L_x_25:
[----:B-1----:R-:W-:Y:S01]  /*1730*/  ULEA UR33, UR17, UR5, 0x3 ;  /* 0x0000000511217291 */ /* 0x002fe2000f8e18ff */
[----:B----4-:R-:W-:Y:S01]  /*1740*/  @!P5 MOV R3, 0x6000 ;  /* 0x000060000003d802 */ /* 0x010fe20000000f00 */
[----:B----4-:R-:W-:Y:S10]  /*1750*/  @P0 BRA `(.L_x_21) ;  /* 0x00000000000c0947 */ /* 0x010ff40003800000 */
[----:B------:R-:W-:-:S04]  /*1760*/  SHF.L.U32 R4, R15, 0x1f, RZ ;  /* 0x0000001f0f047819 */ /* 0x000fc800000006ff */
[----:B------:R-:W4:Y:S02]  /*1770*/  SYNCS.PHASECHK.TRANS64.TRYWAIT P0, [UR33+0x40], R4 ;  /* 0x00004004ff0075a7 */ /* 0x000f240008001121 */
[----:B----4-:R-:W-:Y:S05]  /*1780*/  @!P0 BRA `(.L_x_22) ;  /* 0x00000084007c8947 */ /* 0x010fea0003800000 */
.L_x_21:
[----:B------:R4:W-:Y:S01]  /*1790*/  @!P5 SYNCS.ARRIVE.TRANS64 RZ, [UR33], R3 ;  /* 0x00000003ffffd9a7 */ /* 0x0009e20008000021 */
[----:B------:R-:W-:Y:S04]  /*17a0*/  BSSY.RECONVERGENT B0, `(.L_x_23) ;  /* 0x0000003000007945 */ /* 0x000fe80003800200 */
[----:B------:R-:W-:Y:S05]  /*17b0*/  @P4 BRA `(.L_x_24) ;  /* 0x0000000000044947 */ /* 0x000fea0003800000 */
[----:B------:R-:W-:Y:S05]  /*17c0*/  BPT.TRAP 0x1 ;  /* 0x000000040000795c */ /* 0x000fea0000300000 */
.L_x_24:
[----:B------:R-:W-:Y:S05]  /*17d0*/  BSYNC.RECONVERGENT B0 ;  /* 0x0000000000007941 */ /* 0x000fea0003800200 */
.L_x_23:
[----:B------:R-:W-:Y:S02]  /*17e0*/  UIADD3 UR7, UPT, UPT, UR17, 0x1, URZ ;  /* 0x0000000111077890 */ /* 0x000fe4000fffe0ff */
[----:B------:R-:W-:Y:S02]  /*17f0*/  ULEA UR32, UR17, UR5, 0xe ;  /* 0x0000000511207291 */ /* 0x000fe4000f8e70ff */
[----:B------:R-:W-:Y:S02]  /*1800*/  UISETP.NE.AND UP0, UPT, UR7, 0x8, UPT ;  /* 0x000000080700788c */ /* 0x000fe4000bf05270 */
[----:B------:R-:W-:Y:S02]  /*1810*/  UIADD3 UR28, UP1, UPT, UR22, 0x80, URZ ;  /* 0x00000080161c7890 */ /* 0x000fe4000ff3e0ff */
[----:B------:R-:W-:Y:S02]  /*1820*/  USEL UR9, URZ, 0x1, UP0 ;  /* 0x00000001ff097887 */ /* 0x000fe40008000000 */
[----:B------:R-:W-:-:S02]  /*1830*/  USEL UR7, UR7, URZ, UP0 ;  /* 0x000000ff07077287 */ /* 0x000fc40008000000 */
[----:B------:R-:W-:Y:S02]  /*1840*/  UIADD3 UR26, UP0, UPT, UR22, 0x180, URZ ;  /* 0x00000180161a7890 */ /* 0x000fe4000ff1e0ff */
[----:B------:R-:W-:Y:S01]  /*1850*/  ULEA UR8, UR7, UR5, 0x3 ;  /* 0x0000000507087291 */ /* 0x000fe2000f8e18ff */
[----:B------:R-:W-:Y:S01]  /*1860*/  LOP3.LUT R15, R15, UR9, RZ, 0x3c, !PT ;  /* 0x000000090f0f7c12 */ /* 0x000fe2000f8e3cff */
[----:B------:R-:W-:Y:S02]  /*1870*/  USHF.L.U32 UR34, UR16, 0x6, URZ ;  /* 0x0000000610227899 */ /* 0x000fe400080006ff */
[----:B------:R-:W-:Y:S01]  /*1880*/  UIADD3.X UR29, UPT, UPT, URZ, UR23, URZ, UP1, !UPT ;  /* 0x00000017ff1d7290 */ /* 0x000fe20008ffe4ff */
[----:B-1----:R-:W-:Y:S01]  /*1890*/  SHF.L.U32 R2, R15, 0x1f, RZ ;  /* 0x0000001f0f027819 */ /* 0x002fe200000006ff */
[----:B------:R-:W-:Y:S02]  /*18a0*/  UIADD3 UR32, UPT, UPT, UR32, 0x6400, URZ ;  /* 0x0000640020207890 */ /* 0x000fe4000fffe0ff */
[----:B------:R-:W-:Y:S01]  /*18b0*/  UIADD3.X UR27, UPT, UPT, URZ, UR23, URZ, UP0, !UPT ;  /* 0x00000017ff1b7290 */ /* 0x000fe200087fe4ff */
[----:B------:R1:W1:Y:S01]  /*18c0*/  SYNCS.PHASECHK.TRANS64.TRYWAIT P0, [UR8+0x40], R2 ;  /* 0x00004002ff0075a7 */ /* 0x0002620008001108 */
[----:B------:R-:W-:Y:S01]  /*18d0*/  ULEA UR8, UR17, UR5, 0xd ;  /* 0x0000000511087291 */ /* 0x000fe2000f8e68ff */
[----:B------:R-:W-:Y:S01]  /*18e0*/  UMOV UR18, 0x0 ;  /* 0x0000000000127882 */ /* 0x000fe20000000000 */
[----:B------:R-:W-:-:S02]  /*18f0*/  UMOV UR19, 0x10000000 ;  /* 0x1000000000137882 */ /* 0x000fc40000000000 */
[----:B------:R-:W-:Y:S01]  /*1900*/  UIADD3 UR8, UPT, UPT, UR8, 0x26400, URZ ;  /* 0x0002640008087890 */ /* 0x000fe2000fffe0ff */
[----:B------:R1:W-:Y:S01]  /*1910*/  UTMALDG.3D [UR32], [UR28], desc[UR18] ;  /* 0x000012201c0075b4 */ /* 0x0003e20008011000 */
[----:B------:R-:W-:Y:S01]  /*1920*/  UMOV UR12, UR36 ;  /* 0x00000024000c7c82 */ /* 0x000fe20008000000 */
[----:B------:R-:W-:Y:S01]  /*1930*/  UMOV UR9, UR33 ;  /* 0x0000002100097c82 */ /* 0x000fe20008000000 */
[----:B------:R-:W-:Y:S01]  /*1940*/  UMOV UR10, UR34 ;  /* 0x00000022000a7c82 */ /* 0x000fe20008000000 */
[----:B------:R-:W-:Y:S01]  /*1950*/  UIADD3 UR16, UPT, UPT, UR16, 0x1, URZ ;  /* 0x0000000110107890 */ /* 0x000fe2000fffe0ff */
[----:B------:R-:W-:Y:S01]  /*1960*/  UMOV UR25, UR6 ;  /* 0x0000000600197c82 */ /* 0x000fe20008000000 */
[----:B------:R-:W-:Y:S02]  /*1970*/  UMOV UR17, UR7 ;  /* 0x0000000700117c82 */ /* 0x000fe40008000000 */
[----:B------:R1:W-:Y:S01]  /*1980*/  UTMALDG.3D [UR8], [UR26], desc[UR18] ;  /* 0x000012081a0075b4 */ /* 0x0003e20008011000 */
[----:B------:R-:W-:-:S09]  /*1990*/  UISETP.NE.AND UP0, UPT, UR16, UR6, UPT ;  /* 0x000000061000728c */ /* 0x000fd2000bf05270 */
[----:B------:R-:W-:Y:S05]  /*19a0*/  BRA.U UP0, `(.L_x_25) ;  /* 0xfffffffd00607547 */ /* 0x000fea000b83ffff */
.L_x_20:
[----:B-1--4-:R-:W-:Y:S01]  /*19b0*/  PLOP3.LUT P0, PT, PT, PT, UP3, 0x80, 0x8 ;  /* 0x000000000008781c */ /* 0x012fe20003f0f038 */
[----:B------:R-:W-:Y:S01]  /*19c0*/  ULEA UR8, UR7, UR5, 0x3 ;  /* 0x0000000507087291 */ /* 0x000fe2000f8e18ff */
[----:B------:R-:W-:Y:S01]  /*19d0*/  SHF.L.U32 R2, R15, 0x1f, RZ ;  /* 0x0000001f0f027819 */ /* 0x000fe200000006ff */
[----:B------:R-:W-:-:S10]  /*19e0*/  UISETP.GT.AND UP0, UPT, UR21, UR15, UPT ;  /* 0x0000000f1500728c */ /* 0x000fd4000bf04270 */
[----:B------:R-:W-:Y:S01]  /*19f0*/  @!P0 SYNCS.ARRIVE.TRANS64.A1T0 RZ, [UR5+0xb8], RZ ;  /* 0x0000b8ffffff89a7 */ /* 0x000fe20008100005 */
[----:B------:R1:W4:Y:S01]  /*1a00*/  SYNCS.PHASECHK.TRANS64.TRYWAIT P0, [UR8+0x40], R2 ;  /* 0x00004002ff0075a7 */ /* 0x0003220008001108 */
[----:B------:R-:W-:Y:S05]  /*1a10*/  BRA.U !UP0, `(.L_x_26) ;  /* 0x0000000108ac7547 */ /* 0x000fea000b800000 */
[----:B------:R-:W-:Y:S01]  /*1a20*/  UIADD3 UR24, UPT, UPT, UR13, UR25, URZ ;  /* 0x000000190d187290 */ /* 0x000fe2000fffe0ff */
[----:B------:R-:W-:-:S11]  /*1a30*/  UMOV UR32, UR7 ;  /* 0x0000000700207c82 */ /* 0x000fd60008000000 */
.L_x_31:
[----:B-1----:R-:W-:Y:S01]  /*1a40*/  ULEA UR17, UR32, UR5, 0x3 ;  /* 0x0000000520117291 */ /* 0x002fe2000f8e18ff */
[----:B----4-:R-:W-:Y:S01]  /*1a50*/  @!P5 MOV R3, 0x6000 ;  /* 0x000060000003d802 */ /* 0x010fe20000000f00 */
[----:B----4-:R-:W-:Y:S10]  /*1a60*/  @P0 BRA `(.L_x_27) ;  /* 0x00000000000c0947 */ /* 0x010ff40003800000 */
[----:B------:R-:W-:-:S04]  /*1a70*/  SHF.L.U32 R4, R15, 0x1f, RZ ;  /* 0x0000001f0f047819 */ /* 0x000fc800000006ff */
[----:B------:R-:W4:Y:S02]  /*1a80*/  SYNCS.PHASECHK.TRANS64.TRYWAIT P0, [UR17+0x40], R4 ;  /* 0x00004004ff0075a7 */ /* 0x000f240008001111 */
[----:B----4-:R-:W-:Y:S05]  /*1a90*/  @!P0 BRA `(.L_x_28) ;  /* 0x0000008000d08947 */ /* 0x010fea0003800000 */
.L_x_27:
[----:B------:R4:W-:Y:S01]  /*1aa0*/  @!P5 SYNCS.ARRIVE.TRANS64 RZ, [UR17], R3 ;  /* 0x00000003ffffd9a7 */ /* 0x0009e20008000011 */
[----:B------:R-:W-:Y:S04]  /*1ab0*/  BSSY.RECONVERGENT B0, `(.L_x_29) ;  /* 0x0000003000007945 */ /* 0x000fe80003800200 */
[----:B------:R-:W-:Y:S05]  /*1ac0*/  @P4 BRA `(.L_x_30) ;  /* 0x0000000000044947 */ /* 0x000fea0003800000 */
[----:B------:R-:W-:Y:S05]  /*1ad0*/  BPT.TRAP 0x1 ;  /* 0x000000040000795c */ /* 0x000fea0000300000 */
.L_x_30:
[----:B------:R-:W-:Y:S05]  /*1ae0*/  BSYNC.RECONVERGENT B0 ;  /* 0x0000000000007941 */ /* 0x000fea0003800200 */
.L_x_29:
        /* <DEDUP_REMOVED lines=10> */
[----:B------:R-:W-:Y:S01]  /*1b90*/  UIADD3 UR16, UPT, UPT, UR16, 0x6400, URZ ;  /* 0x0000640010107890 */ /* 0x000fe2000fffe0ff */
[----:B-1----:R-:W-:Y:S01]  /*1ba0*/  SHF.L.U32 R2, R15, 0x1f, RZ ;  /* 0x0000001f0f027819 */ /* 0x002fe200000006ff */
[----:B------:R-:W-:Y:S02]  /*1bb0*/  UIADD3.X UR31, UPT, UPT, URZ, UR23, URZ, UP1, !UPT ;  /* 0x00000017ff1f7290 */ /* 0x000fe40008ffe4ff */
[----:B------:R-:W-:Y:S01]  /*1bc0*/  UIADD3.X UR29, UPT, UPT, URZ, UR23, URZ, UP0, !UPT ;  /* 0x00000017ff1d7290 */ /* 0x000fe200087fe4ff */
[----:B------:R1:W1:Y:S01]  /*1bd0*/  SYNCS.PHASECHK.TRANS64.TRYWAIT P0, [UR8+0x40], R2 ;  /* 0x00004002ff0075a7 */ /* 0x0002620008001108 */
[----:B------:R-:W-:Y:S01]  /*1be0*/  ULEA UR8, UR32, UR5, 0xd ;  /* 0x0000000520087291 */ /* 0x000fe2000f8e68ff */
[----:B------:R-:W-:Y:S01]  /*1bf0*/  UMOV UR26, 0x0 ;  /* 0x00000000001a7882 */ /* 0x000fe20000000000 */
[----:B------:R-:W-:-:S02]  /*1c00*/  UMOV UR27, 0x10000000 ;  /* 0x10000000001b7882 */ /* 0x000fc40000000000 */
[----:B------:R-:W-:Y:S01]  /*1c10*/  UIADD3 UR8, UPT, UPT, UR8, 0x26400, URZ ;  /* 0x0002640008087890 */ /* 0x000fe2000fffe0ff */
[----:B------:R-:W-:Y:S01]  /*1c20*/  UMOV UR19, UR35 ;  /* 0x0000002300137c82 */ /* 0x000fe20008000000 */
[----:B------:R-:W-:Y:S01]  /*1c30*/  UMOV UR20, UR36 ;  /* 0x0000002400147c82 */ /* 0x000fe20008000000 */
[----:B------:R-:W-:Y:S01]  /*1c40*/  UMOV UR12, UR36 ;  /* 0x00000024000c7c82 */ /* 0x000fe20008000000 */
[----:B------:R-:W-:Y:S01]  /*1c50*/  UMOV UR9, UR17 ;  /* 0x0000001100097c82 */ /* 0x000fe20008000000 */
[----:B------:R-:W-:Y:S01]  /*1c60*/  UMOV UR10, UR18 ;  /* 0x00000012000a7c82 */ /* 0x000fe20008000000 */
[----:B------:R1:W-:Y:S01]  /*1c70*/  UTMALDG.3D [UR16], [UR30], desc[UR26] ;  /* 0x00001a101e0075b4 */ /* 0x0003e20008011000 */
[----:B------:R-:W-:Y:S01]  /*1c80*/  UIADD3 UR25, UPT, UPT, UR25, 0x1, URZ ;  /* 0x0000000119197890 */ /* 0x000fe2000fffe0ff */
[----:B------:R-:W-:-:S03]  /*1c90*/  UMOV UR32, UR7 ;  /* 0x0000000700207c82 */ /* 0x000fc60008000000 */
[----:B------:R-:W-:Y:S01]  /*1ca0*/  UISETP.NE.AND UP0, UPT, UR25, UR24, UPT ;  /* 0x000000181900728c */ /* 0x000fe2000bf05270 */
[----:B------:R1:W-:Y:S08]  /*1cb0*/  UTMALDG.3D [UR8], [UR28], desc[UR26] ;  /* 0x00001a081c0075b4 */ /* 0x0003f00008011000 */
[----:B------:R-:W-:Y:S05]  /*1cc0*/  BRA.U UP0, `(.L_x_31) ;  /* 0xfffffffd005c7547 */ /* 0x000fea000b83ffff */
.L_x_26:
[C---:B-1----:R-:W-:Y:S01]  /*1cd0*/  LEA R2, R14.reuse, UR5, 0x3 ;  /* 0x000000050e027c11 */ /* 0x042fe2000f8e18ff */
[----:B------:R-:W-:Y:S01]  /*1ce0*/  NOP ;  /* 0x0000000000007918 */ /* 0x000fe20000000000 */
[----:B----4-:R-:W-:Y:S02]  /*1cf0*/  SHF.L.U32 R3, R13, 0x1f, RZ ;  /* 0x0000001f0d037819 */ /* 0x010fe400000006ff */
[----:B------:R-:W-:Y:S02]  /*1d00*/  LEA R4, R14, UR5, 0x4 ;  /* 0x000000050e047c11 */ /* 0x000fe4000f8e20ff */
[----:B------:R-:W1:Y:S02]  /*1d10*/  SYNCS.PHASECHK.TRANS64.TRYWAIT P0, [R2+URZ+0xc0], R3 ;  /* 0x0000c003020075a7 */ /* 0x000e6400080011ff */
[----:B-1----:R-:W-:Y:S05]  /*1d20*/  @!P0 BRA `(.L_x_32) ;  /* 0x0000008000448947 */ /* 0x002fea0003800000 */
.L_x_215:
[----:B------:R-:W4:Y:S01]  /*1d30*/  LDS.128 R4, [R4+0x150] ;  /* 0x0001500004047984 */ /* 0x000f220000000c00 */
[----:B---3--:R-:W-:Y:S01]  /*1d40*/  ISETP.GE.AND P0, PT, R36, 0x1, PT ;  /* 0x000000012400780c */ /* 0x008fe20003f06270 */
[----:B-1----:R-:W-:Y:S01]  /*1d50*/  VIADD R2, R2, 0xd0 ;  /* 0x000000d002027836 */ /* 0x002fe20000000000 */
[----:B------:R-:W-:Y:S01]  /*1d60*/  @!PT LDS RZ, [RZ] ;  /* 0x00000000fffff984 */ /* 0x000fe20000000800 */
[----:B------:R-:W-:Y:S01]  /*1d70*/  @!PT LDS RZ, [RZ] ;  /* 0x00000000fffff984 */ /* 0x000fe20000000800 */
[----:B------:R-:W-:Y:S01]  /*1d80*/  @!PT LDS RZ, [RZ] ;  /* 0x00000000fffff984 */ /* 0x000fe20000000800 */
[----:B------:R-:W-:Y:S01]  /*1d90*/  @!PT LDS RZ, [RZ] ;  /* 0x00000000fffff984 */ /* 0x000fe20000000800 */
[----:B------:R1:W-:Y:S06]  /*1da0*/  MEMBAR.ALL.CTA ;  /* 0x0000000000007992 */ /* 0x0003ec0000008000 */
[----:B-1----:R-:W1:Y:S01]  /*1db0*/  FENCE.VIEW.ASYNC.S ;  /* 0x00000000000073c6 */ /* 0x002e620000000000 */
[----:B------:R-:W-:-:S04]  /*1dc0*/  PRMT R2, RZ, 0x654, R2 ;  /* 0x00000654ff027816 */ /* 0x000fc80000000002 */
[----:B-1----:R1:W-:Y:S01]  /*1dd0*/  SYNCS.ARRIVE.TRANS64.RED.A1T0 RZ, [R2+URZ], RZ ;  /* 0x000000ff02ff79a7 */ /* 0x0023e200081004ff */
[----:B----4-:R-:W-:-:S13]  /*1de0*/  LOP3.LUT P2, RZ, R6, 0x1, RZ, 0xc0, !PT ;  /* 0x0000000106ff7812 */ /* 0x010fda000784c0ff */
[----:B------:R-:W-:Y:S01]  /*1df0*/  @P2 SHF.R.U32.HI R3, RZ, 0x10, R5 ;  /* 0x00000010ff032819 */ /* 0x000fe20000011605 */
[----:B------:R-:W-:Y:S01]  /*1e00*/  VOTEU.ANY UP0, P2 ;  /* 0x0000000000ff7886 */ /* 0x000fe20001000100 */
[----:B------:R-:W-:Y:S02]  /*1e10*/  @P2 MOV R10, R4 ;  /* 0x00000004000a2202 */ /* 0x000fe40000000f00 */
[----:B------:R-:W-:Y:S02]  /*1e20*/  @P2 R2UR.BROADCAST UR8, R3 ;  /* 0x00000000030822ca */ /* 0x000fe400008e0000 */
[----:B------:R-:W-:-:S11]  /*1e30*/  @P2 LOP3.LUT R9, R5, 0xffff, RZ, 0xc0, !PT ;  /* 0x0000ffff05092812 */ /* 0x000fd600078ec0ff */
[----:B------:R-:W-:Y:S01]  /*1e40*/  @UP0 UMOV UR36, UR8 ;  /* 0x0000000800240c82 */ /* 0x000fe20008000000 */
[----:B-1----:R-:W-:Y:S05]  /*1e50*/  @!P0 BRA `(.L_x_33) ;  /* 0x0000000000b88947 */ /* 0x002fea0003800000 */
[----:B------:R-:W2:Y:S01]  /*1e60*/  LDC.64 R4, c[0x0][0xb18] ;  /* 0x0002c600ff047b82 */ /* 0x000ea20000000a00 */
[----:B------:R-:W-:-:S07]  /*1e70*/  ISETP.NE.AND P3, PT, R36, 0x1, PT ;  /* 0x000000012400780c */ /* 0x000fce0003f65270 */
[----:B------:R-:W1:Y:S08]  /*1e80*/  LDC.64 R6, c[0x0][0xb10] ;  /* 0x0002c400ff067b82 */ /* 0x000e700000000a00 */
[----:B------:R-:W3:Y:S08]  /*1e90*/  LDC R16, c[0x0][0xb20] ;  /* 0x0002c800ff107b82 */ /* 0x000ef00000000800 */
[----:B------:R-:W4:Y:S01]  /*1ea0*/  LDC R17, c[0x0][0xb0c] ;  /* 0x0002c300ff117b82 */ /* 0x000f220000000800 */
[----:B--2---:R-:W-:Y:S01]  /*1eb0*/  IMAD.HI.U32 R19, R0, R5, RZ ;  /* 0x0000000500137227 */ /* 0x004fe200078e00ff */
[----:B------:R-:W-:-:S03]  /*1ec0*/  ISETP.NE.AND P0, PT, R4, 0x1, PT ;  /* 0x000000010400780c */ /* 0x000fc60003f05270 */
[----:B------:R-:W-:-:S03]  /*1ed0*/  IMAD.HI.U32 R5, R9, R5, RZ ;  /* 0x0000000509057227 */ /* 0x000fc600078e00ff */
[----:B------:R-:W2:Y:S01]  /*1ee0*/  LDC.64 R2, c[0x0][0xb28] ;  /* 0x0002ca00ff027b82 */ /* 0x000ea20000000a00 */
[----:B-1----:R-:W-:-:S04]  /*1ef0*/  IMAD.HI.U32 R20, R8, R6, RZ ;  /* 0x0000000608147227 */ /* 0x002fc800078e00ff */
[----:B------:R-:W-:Y:S01]  /*1f00*/  IMAD.HI.U32 R21, R10, R6, RZ ;  /* 0x000000060a157227 */ /* 0x000fe200078e00ff */
[----:B------:R-:W-:Y:S02]  /*1f10*/  SHF.R.U32.HI R20, RZ, R7, R20 ;  /* 0x00000007ff147219 */ /* 0x000fe40000011614 */
[-C--:B---3--:R-:W-:Y:S02]  /*1f20*/  SHF.R.U32.HI R19, RZ, R16.reuse, R19 ;  /* 0x00000010ff137219 */ /* 0x088fe40000011613 */
[----:B------:R-:W-:Y:S02]  /*1f30*/  SHF.R.U32.HI R5, RZ, R16, R5 ;  /* 0x00000010ff057219 */ /* 0x000fe40000011605 */
[----:B------:R-:W-:Y:S02]  /*1f40*/  SEL R19, R0, R19, !P0 ;  /* 0x0000001300137207 */ /* 0x000fe40004000000 */
[----:B------:R-:W-:Y:S02]  /*1f50*/  SHF.R.U32.HI R21, RZ, R7, R21 ;  /* 0x00000007ff157219 */ /* 0x000fe40000011615 */
[----:B----4-:R-:W-:-:S02]  /*1f60*/  ISETP.NE.AND P1, PT, R17, 0x1, PT ;  /* 0x000000011100780c */ /* 0x010fc40003f25270 */
[----:B------:R-:W-:Y:S02]  /*1f70*/  SEL R5, R9, R5, !P0 ;  /* 0x0000000509057207 */ /* 0x000fe40004000000 */
[----:B------:R-:W-:Y:S02]  /*1f80*/  SEL R20, R8, R20, !P1 ;  /* 0x0000001408147207 */ /* 0x000fe40004800000 */
[----:B------:R-:W-:Y:S01]  /*1f90*/  SEL R21, R10, R21, !P1 ;  /* 0x000000150a157207 */ /* 0x000fe20004800000 */
[----:B--2---:R-:W-:-:S04]  /*1fa0*/  IMAD.HI.U32 R18, R19, R2, RZ ;  /* 0x0000000213127227 */ /* 0x004fc800078e00ff */
        /* <DEDUP_REMOVED lines=10> */
[----:B------:R-:W-:-:S04]  /*2050*/  @!P0 IMAD.HI.U32 R7, R21, R2, RZ ;  /* 0x0000000215078227 */ /* 0x000fc800078e00ff */
[----:B------:R-:W-:Y:S01]  /*2060*/  IMAD.MOV R2, RZ, RZ, -R6 ;  /* 0x000000ffff027224 */ /* 0x000fe200078e0a06 */
[----:B------:R-:W-:Y:S02]  /*2070*/  @!P0 SHF.R.U32.HI R3, RZ, R3, R7 ;  /* 0x00000003ff038219 */ /* 0x000fe40000011607 */
[----:B------:R-:W-:Y:S01]  /*2080*/  IADD3 R7, PT, PT, -R5, RZ, RZ ;  /* 0x000000ff05077210 */ /* 0x000fe20007ffe1ff */
[----:B------:R-:W-:Y:S01]  /*2090*/  IMAD R2, R36, R2, R5 ;  /* 0x0000000224027224 */ /* 0x000fe200078e0205 */
        /* <DEDUP_REMOVED lines=10> */
.L_x_33:
[----:B------:R-:W1:Y:S02]  /*2140*/  LDCU UR8, c[0x0][0xb30] ;  /* 0x00016600ff0877ac */ /* 0x000e640008000800 */
[----:B-1----:R-:W-:-:S09]  /*2150*/  UISETP.NE.AND UP0, UPT, UR8, 0x1, UPT ;  /* 0x000000010800788c */ /* 0x002fd2000bf05270 */
[----:B------:R-:W-:Y:S05]  /*2160*/  BRA.U UP0, `(.L_x_34) ;  /* 0x0000000100407547 */ /* 0x000fea000b800000 */
[----:B------:R-:W1:Y:S08]  /*2170*/  LDC.64 R4, c[0x0][0xb10] ;  /* 0x0002c400ff047b82 */ /* 0x000e700000000a00 */
[----:B------:R-:W3:Y:S08]  /*2180*/  LDC.64 R2, c[0x0][0xb18] ;  /* 0x0002c600ff027b82 */ /* 0x000ef00000000a00 */
[----:B------:R-:W4:Y:S08]  /*2190*/  LDC R6, c[0x0][0xb20] ;  /* 0x0002c800ff067b82 */ /* 0x000f300000000800 */
[----:B------:R-:W2:Y:S01]  /*21a0*/  LDC R7, c[0x0][0xb0c] ;  /* 0x0002c300ff077b82 */ /* 0x000ea20000000800 */
[----:B-1----:R-:W-:-:S05]  /*21b0*/  IMAD.HI.U32 R4, R10, R4, RZ ;  /* 0x000000040a047227 */ /* 0x002fca00078e00ff */
[----:B------:R-:W-:Y:S01]  /*21c0*/  SHF.R.U32.HI R4, RZ, R5, R4 ;  /* 0x00000005ff047219 */ /* 0x000fe20000011604 */
[----:B---3--:R-:W-:Y:S01]  /*21d0*/  IMAD.HI.U32 R3, R9, R3, RZ ;  /* 0x0000000309037227 */ /* 0x008fe200078e00ff */
[----:B------:R-:W-:-:S04]  /*21e0*/  ISETP.NE.AND P0, PT, R2, 0x1, PT ;  /* 0x000000010200780c */ /* 0x000fc80003f05270 */
[----:B----4-:R-:W-:-:S04]  /*21f0*/  SHF.R.U32.HI R3, RZ, R6, R3 ;  /* 0x00000006ff037219 */ /* 0x010fc80000011603 */
[----:B------:R-:W-:Y:S02]  /*2200*/  SEL R3, R9, R3, !P0 ;  /* 0x0000000309037207 */ /* 0x000fe40004000000 */
[----:B--2---:R-:W-:-:S04]  /*2210*/  ISETP.NE.AND P1, PT, R7, 0x1, PT ;  /* 0x000000010700780c */ /* 0x004fc80003f25270 */
[----:B------:R-:W-:-:S05]  /*2220*/  SEL R4, R10, R4, !P1 ;  /* 0x000000040a047207 */ /* 0x000fca0004800000 */
[----:B------:R-:W-:Y:S02]  /*2230*/  IMAD.IADD R5, R3, 0x1, -R4 ;  /* 0x0000000103057824 */ /* 0x000fe400078e0a04 */
[----:B------:R-:W-:Y:S02]  /*2240*/  IMAD.IADD R3, R4, 0x1, -R3 ;  /* 0x0000000104037824 */ /* 0x000fe400078e0a03 */
[----:B------:R-:W-:Y:S02]  /*2250*/  IMAD R10, R5, R7, R10 ;  /* 0x00000007050a7224 */ /* 0x000fe400078e020a */
[----:B------:R-:W-:-:S07]  /*2260*/  IMAD R9, R3, R2, R9 ;  /* 0x0000000203097224 */ /* 0x000fce00078e0209 */
.L_x_34:
[----:B------:R-:W-:Y:S01]  /*2270*/  VIADD R14, R14, 0x1 ;  /* 0x000000010e0e7836 */ /* 0x000fe20000000000 */
[----:B------:R-:W-:Y:S01]  /*2280*/  UPLOP3.LUT UP3, UPT, UPT, UPT, UPT, 0x80, 0x8 ;  /* 0x000000000008789c */ /* 0x000fe20003f6f070 */
[----:B------:R-:W-:Y:S02]  /*2290*/  IMAD.IADD R22, R10, 0x1, R83 ;  /* 0x000000010a167824 */ /* 0x000fe400078e0253 */
[----:B------:R-:W-:Y:S01]  /*22a0*/  IMAD.IADD R23, R9, 0x1, R82 ;  /* 0x0000000109177824 */ /* 0x000fe200078e0252 */
[----:B------:R-:W-:-:S04]  /*22b0*/  ISETP.NE.AND P0, PT, R14, 0x2, PT ;  /* 0x000000020e00780c */ /* 0x000fc80003f05270 */
[----:B------:R-:W-:Y:S02]  /*22c0*/  SEL R2, RZ, 0x1, P0 ;  /* 0x00000001ff027807 */ /* 0x000fe40000000000 */
[----:B------:R-:W-:Y:S02]  /*22d0*/  SEL R14, R14, RZ, P0 ;  /* 0x000000ff0e0e7207 */ /* 0x000fe40000000000 */
[----:B------:R-:W-:Y:S01]  /*22e0*/  LOP3.LUT R13, R13, R2, RZ, 0x3c, !PT ;  /* 0x000000020d0d7212 */ /* 0x000fe200078e3cff */
[----:B------:R-:W-:Y:S06]  /*22f0*/  @P2 BRA `(.L_x_35) ;  /* 0xfffffff000942947 */ /* 0x000fec000383ffff */
[----:B------:R-:W-:Y:S01]  /*2300*/  UIADD3 UR5, UPT, UPT, UR5, 0x40, URZ ;  /* 0x0000004005057890 */ /* 0x000fe2000fffe0ff */
[----:B------:R-:W-:-:S03]  /*2310*/  SHF.L.U32 R2, R15, 0x1f, RZ ;  /* 0x0000001f0f027819 */ /* 0x000fc600000006ff */
[----:B------:R-:W-:-:S09]  /*2320*/  ULEA UR4, UR7, UR5, 0x3 ;  /* 0x0000000507047291 */ /* 0x000fd2000f8e18ff */
[----:B------:R-:W1:Y:S02]  /*2330*/  SYNCS.PHASECHK.TRANS64.TRYWAIT P0, [UR4], R2 ;  /* 0x00000002ff0075a7 */ /* 0x000e640008001104 */
[----:B-1----:R-:W-:Y:S05]  /*2340*/  @!P0 BRA `(.L_x_36) ;  /* 0x0000007800d08947 */ /* 0x002fea0003800000 */
.L_x_217:
[----:B------:R-:W-:-:S04]  /*2350*/  UIADD3 UR6, UPT, UPT, UR7, 0x1, URZ ;  /* 0x0000000107067890 */ /* 0x000fc8000fffe0ff */
[----:B------:R-:W-:-:S04]  /*2360*/  UISETP.NE.AND UP0, UPT, UR6, 0x8, UPT ;  /* 0x000000080600788c */ /* 0x000fc8000bf05270 */
[----:B------:R-:W-:Y:S02]  /*2370*/  USEL UR7, URZ, 0x1, UP0 ;  /* 0x00000001ff077887 */ /* 0x000fe40008000000 */
[----:B------:R-:W-:-:S04]  /*2380*/  USEL UR6, UR6, URZ, UP0 ;  /* 0x000000ff06067287 */ /* 0x000fc80008000000 */
[----:B------:R-:W-:Y:S01]  /*2390*/  ULEA UR4, UR6, UR5, 0x3 ;  /* 0x0000000506047291 */ /* 0x000fe2000f8e18ff */
[----:B-1----:R-:W-:-:S04]  /*23a0*/  LOP3.LUT R2, R15, UR7, RZ, 0x3c, !PT ;  /* 0x000000070f027c12 */ /* 0x002fc8000f8e3cff */
[----:B------:R-:W-:-:S04]  /*23b0*/  SHF.L.U32 R3, R2, 0x1f, RZ ;  /* 0x0000001f02037819 */ /* 0x000fc800000006ff */
[----:B------:R-:W1:Y:S02]  /*23c0*/  SYNCS.PHASECHK.TRANS64.TRYWAIT P0, [UR4], R3 ;  /* 0x00000003ff0075a7 */ /* 0x000e640008001104 */
[----:B-1----:R-:W-:Y:S05]  /*23d0*/  @!P0 BRA `(.L_x_37) ;  /* 0x0000007800c48947 */ /* 0x002fea0003800000 */
.L_x_219:
[----:B------:R-:W-:-:S04]  /*23e0*/  UIADD3 UR6, UPT, UPT, UR6, 0x1, URZ ;  /* 0x0000000106067890 */ /* 0x000fc8000fffe0ff */
[----:B------:R-:W-:-:S04]  /*23f0*/  UISETP.NE.AND UP0, UPT, UR6, 0x8, UPT ;  /* 0x000000080600788c */ /* 0x000fc8000bf05270 */
[----:B------:R-:W-:Y:S02]  /*2400*/  USEL UR7, URZ, 0x1, UP0 ;  /* 0x00000001ff077887 */ /* 0x000fe40008000000 */
[----:B------:R-:W-:-:S04]  /*2410*/  USEL UR6, UR6, URZ, UP0 ;  /* 0x000000ff06067287 */ /* 0x000fc80008000000 */
[----:B------:R-:W-:Y:S01]  /*2420*/  ULEA UR4, UR6, UR5, 0x3 ;  /* 0x0000000506047291 */ /* 0x000fe2000f8e18ff */
[----:B------:R-:W-:-:S04]  /*2430*/  LOP3.LUT R2, R2, UR7, RZ, 0x3c, !PT ;  /* 0x0000000702027c12 */ /* 0x000fc8000f8e3cff */
[----:B-1----:R-:W-:-:S04]  /*2440*/  SHF.L.U32 R3, R2, 0x1f, RZ ;  /* 0x0000001f02037819 */ /* 0x002fc800000006ff */
[----:B------:R-:W1:Y:S02]  /*2450*/  SYNCS.PHASECHK.TRANS64.TRYWAIT P0, [UR4], R3 ;  /* 0x00000003ff0075a7 */ /* 0x000e640008001104 */
[----:B-1----:R-:W-:Y:S05]  /*2460*/  @!P0 BRA `(.L_x_38) ;  /* 0x0000007800b88947 */ /* 0x002fea0003800000 */
.L_x_221:
        /* <DEDUP_REMOVED lines=9> */
.L_x_223:
        /* <DEDUP_REMOVED lines=9> */
.L_x_225:
        /* <DEDUP_REMOVED lines=9> */
.L_x_227:
        /* <DEDUP_REMOVED lines=9> */
.L_x_229:
[----:B------:R-:W-:-:S04]  /*26b0*/  UIADD3 UR6, UPT, UPT, UR6, 0x1, URZ ;  /* 0x0000000106067890 */ /* 0x000fc8000fffe0ff */
[----:B------:R-:W-:-:S04]  /*26c0*/  UISETP.NE.AND UP0, UPT, UR6, 0x8, UPT ;  /* 0x000000080600788c */ /* 0x000fc8000bf05270 */
[----:B------:R-:W-:Y:S02]  /*26d0*/  USEL UR4, URZ, 0x1, UP0 ;  /* 0x00000001ff047887 */ /* 0x000fe40008000000 */
[----:B------:R-:W-:-:S04]  /*26e0*/  USEL UR6, UR6, URZ, UP0 ;  /* 0x000000ff06067287 */ /* 0x000fc80008000000 */
[----:B------:R-:W-:Y:S01]  /*26f0*/  ULEA UR6, UR6, UR5, 0x3 ;  /* 0x0000000506067291 */ /* 0x000fe2000f8e18ff */
[----:B------:R-:W-:-:S04]  /*2700*/  LOP3.LUT R2, R2, UR4, RZ, 0x3c, !PT ;  /* 0x0000000402027c12 */ /* 0x000fc8000f8e3cff */
[----:B------:R-:W-:Y:S01]  /*2710*/  SHF.L.U32 R2, R2, 0x1f, RZ ;  /* 0x0000001f02027819 */ /* 0x000fe200000006ff */
[----:B-12---:R-:W-:-:S07]  /*2720*/  IMAD.U32 R0, RZ, RZ, UR6 ;  /* 0x00000006ff007e24 */ /* 0x006fce000f8e00ff */
.L_x_43:
[----:B-1----:R1:W2:Y:S02]  /*2730*/  SYNCS.PHASECHK.TRANS64.TRYWAIT P0, [R0+URZ], R2 ;  /* 0x00000002000075a7 */ /* 0x0022a400080011ff */
[----:B--2---:R-:W-:Y:S05]  /*2740*/  @!P0 NANOSLEEP.SYNCS 0x989680 ;  /* 0x009896800000895d */ /* 0x004fea0003900000 */
[----:B------:R-:W2:Y:S02]  /*2750*/  @!P0 SYNCS.PHASECHK.TRANS64 P0, [R0+URZ], R2 ;  /* 0x00000002000085a7 */ /* 0x000ea400080010ff */
[----:B--2---:R-:W-:Y:S05]  /*2760*/  @P0 EXIT ;  /* 0x000000000000094d */ /* 0x004fea0003800000 */
[----:B------:R-:W-:Y:S05]  /*2770*/  BRA `(.L_x_43) ;  /* 0xfffffffc00ec7947 */ /* 0x000fea000383ffff */
.L_x_17:
[----:B------:R-:W-:-:S04]  /*2780*/  UISETP.NE.AND UP1, UPT, UR4, URZ, UPT ;  /* 0x000000ff0400728c */ /* 0x000fc8000bf25270 */
[----:B------:R-:W-:-:S09]  /*2790*/  UISETP.NE.OR UP1, UPT, UR8, 0x1, UP1 ;  /* 0x000000010800788c */ /* 0x000fd20008f25670 */
[----:B------:R-:W-:Y:S05]  /*27a0*/  BRA.U UP1, `(.L_x_44) ;  /* 0x0000000501487547 */ /* 0x000fea000b800000 */
[----:B------:R-:W-:Y:S01]  /*27b0*/  ISETP.NE.AND P2, PT, R2, RZ, PT ;  /* 0x000000ff0200720c */ /* 0x000fe20003f45270 */
[----:B------:R-:W-:Y:S01]  /*27c0*/  IMAD.MOV.U32 R12, RZ, RZ, 0x1 ;  /* 0x00000001ff0c7424 */ /* 0x000fe200078e00ff */
[----:B------:R-:W-:Y:S02]  /*27d0*/  CS2R R10, SRZ ;  /* 0x00000000000a7805 */ /* 0x000fe4000001ff00 */
[----:B------:R-:W-:Y:S01]  /*27e0*/  CS2R R8, SRZ ;  /* 0x0000000000087805 */ /* 0x000fe2000001ff00 */
[----:B------:R-:W-:Y:S01]  /*27f0*/  UMOV UR6, 0x400 ;  /* 0x0000040000067882 */ /* 0x000fe20000000000 */
[----:B------:R-:W-:Y:S01]  /*2800*/  UMOV UR7, URZ ;  /* 0x000000ff00077c82 */ /* 0x000fe20008000000 */
[----:B------:R-:W-:-:S12]  /*2810*/  ULEA UR6, UR4, UR6, 0x18 ;  /* 0x0000000604067291 */ /* 0x000fd8000f8ec0ff */
.L_x_48:
[----:B------:R-:W-:Y:S02]  /*2820*/  LEA R0, R8, UR6, 0x3 ;  /* 0x0000000608007c11 */ /* 0x000fe4000f8e18ff */
[----:B------:R-:W-:-:S03]  /*2830*/  SHF.L.U32 R4, R9, 0x1f, RZ ;  /* 0x0000001f09047819 */ /* 0x000fc600000006ff */
[----:B------:R-:W-:Y:S01]  /*2840*/  VIADD R5, R0, 0x130 ;  /* 0x0000013000057836 */ /* 0x000fe20000000000 */
[----:B------:R-:W1:Y:S02]  /*2850*/  SYNCS.PHASECHK.TRANS64.TRYWAIT P0, [R0+URZ+0x120], R4 ;  /* 0x00012004000075a7 */ /* 0x000e6400080011ff */
[----:B-1----:R-:W-:Y:S05]  /*2860*/  @!P0 BRA `(.L_x_45) ;  /* 0x0000007800308947 */ /* 0x002fea0003800000 */
.L_x_230:
[----:B------:R-:W-:Y:S01]  /*2870*/  ULEA UR5, UR7, UR6, 0x3 ;  /* 0x0000000607057291 */ /* 0x000fe2000f8e18ff */
[----:B-1----:R-:W-:Y:S01]  /*2880*/  PRMT R0, RZ, 0x654, R5 ;  /* 0x00000654ff007816 */ /* 0x002fe20000000005 */
[----:B------:R-:W-:Y:S01]  /*2890*/  @!P2 IMAD.MOV.U32 R4, RZ, RZ, 0x10 ;  /* 0x00000010ff04a424 */ /* 0x000fe200078e00ff */
[----:B------:R-:W-:Y:S01]  /*28a0*/  SHF.L.U32 R5, R12, 0x1f, RZ ;  /* 0x0000001f0c057819 */ /* 0x000fe200000006ff */
[----:B------:R-:W-:Y:S01]  /*28b0*/  UIADD3 UR4, UPT, UPT, UR5, 0xc0, URZ ;  /* 0x000000c005047890 */ /* 0x000fe2000fffe0ff */
[----:B------:R1:W-:Y:S05]  /*28c0*/  SYNCS.ARRIVE.TRANS64.RED.A1T0 RZ, [R0+URZ], RZ ;  /* 0x000000ff00ff79a7 */ /* 0x0003ea00081004ff */
[----:B------:R-:W-:Y:S01]  /*28d0*/  IMAD.U32 R6, RZ, RZ, UR4 ;  /* 0x00000004ff067e24 */ /* 0x000fe2000f8e00ff */
[----:B------:R-:W2:Y:S04]  /*28e0*/  SYNCS.PHASECHK.TRANS64.TRYWAIT P0, [UR5+0xd0], R5 ;  /* 0x0000d005ff0075a7 */ /* 0x000ea80008001105 */
[----:B------:R-:W-:Y:S01]  /*28f0*/  PRMT R6, R2, 0x654, R6 ;  /* 0x0000065402067816 */ /* 0x000fe20000000006 */
[----:B-12---:R-:W-:Y:S06]  /*2900*/  @!P0 BRA `(.L_x_46) ;  /* 0x00000078001c8947 */ /* 0x006fec0003800000 */
.L_x_232:
[----:B------:R-:W-:Y:S01]  /*2910*/  ULEA UR4, UR7, UR6, 0x4 ;  /* 0x0000000607047291 */ /* 0x000fe2000f8e20ff */
[----:B------:R-:W-:Y:S01]  /*2920*/  SEL R3, R6, R3, !P2 ;  /* 0x0000000306037207 */ /* 0x000fe20005000000 */
[----:B------:R-:W-:Y:S01]  /*2930*/  UIADD3 UR5, UPT, UPT, UR5, 0xc0, URZ ;  /* 0x000000c005057890 */ /* 0x000fe2000fffe0ff */
[----:B-1----:R-:W-:Y:S01]  /*2940*/  LEA R0, R11, UR6, 0x3 ;  /* 0x000000060b007c11 */ /* 0x002fe2000f8e18ff */
[----:B------:R-:W-:Y:S01]  /*2950*/  UIADD3 UR4, UPT, UPT, UR4, 0x150, URZ ;  /* 0x0000015004047890 */ /* 0x000fe2000fffe0ff */
[----:B------:R1:W-:Y:S01]  /*2960*/  @!P2 SYNCS.ARRIVE.TRANS64.RED RZ, [R3+URZ], R4 ;  /* 0x0000000403ffa9a7 */ /* 0x0003e200080004ff */
[----:B------:R-:W-:Y:S01]  /*2970*/  UIADD3 UR7, UPT, UPT, UR7, 0x1, URZ ;  /* 0x0000000107077890 */ /* 0x000fe2000fffe0ff */
[----:B------:R-:W-:-:S03]  /*2980*/  VIADD R8, R8, 0x1 ;  /* 0x0000000108087836 */ /* 0x000fc60000000000 */
[----:B------:R-:W-:Y:S02]  /*2990*/  UISETP.NE.AND UP0, UPT, UR7, 0x2, UPT ;  /* 0x000000020700788c */ /* 0x000fe4000bf05270 */
[----:B------:R-:W-:Y:S01]  /*29a0*/  ISETP.NE.AND P0, PT, R8, 0x2, PT ;  /* 0x000000020800780c */ /* 0x000fe20003f05270 */
[----:B------:R-:W-:Y:S06]  /*29b0*/  UGETNEXTWORKID.BROADCAST [UR4], [UR5] ;  /* 0x00000000040073ca */ /* 0x000fec0008000100 */
[----:B------:R-:W-:Y:S02]  /*29c0*/  USEL UR4, URZ, 0x1, UP0 ;  /* 0x00000001ff047887 */ /* 0x000fe40008000000 */
[----:B------:R-:W-:-:S04]  /*29d0*/  USEL UR7, UR7, URZ, UP0 ;  /* 0x000000ff07077287 */ /* 0x000fc80008000000 */
[----:B------:R-:W-:Y:S02]  /*29e0*/  LOP3.LUT R12, R12, UR4, RZ, 0x3c, !PT ;  /* 0x000000040c0c7c12 */ /* 0x000fe4000f8e3cff */
[----:B-1----:R-:W-:-:S04]  /*29f0*/  SHF.L.U32 R4, R10, 0x1f, RZ ;  /* 0x0000001f0a047819 */ /* 0x002fc800000006ff */
[----:B------:R-:W1:Y:S02]  /*2a00*/  SYNCS.PHASECHK.TRANS64.TRYWAIT P1, [R0+URZ+0xc0], R4 ;  /* 0x0000c004000075a7 */ /* 0x000e6400080211ff */
[----:B-1----:R-:W-:Y:S05]  /*2a10*/  @!P1 BRA `(.L_x_47) ;  /* 0x0000007400f09947 */ /* 0x002fea0003800000 */
.L_x_233:
[C---:B-1----:R-:W-:Y:S01]  /*2a20*/  LEA R4, R11.reuse, UR6, 0x4 ;  /* 0x000000060b047c11 */ /* 0x042fe2000f8e20ff */
[----:B------:R-:W-:Y:S01]  /*2a30*/  VIADD R0, R0, 0xd0 ;  /* 0x000000d000007836 */ /* 0x000fe20000000000 */
[----:B------:R-:W-:Y:S01]  /*2a40*/  SEL R8, R8, RZ, P0 ;  /* 0x000000ff08087207 */ /* 0x000fe20000000000 */
[----:B------:R-:W-:-:S03]  /*2a50*/  VIADD R11, R11, 0x1 ;  /* 0x000000010b0b7836 */ /* 0x000fc60000000000 */
[----:B------:R-:W1:Y:S01]  /*2a60*/  LDS.128 R4, [R4+0x150] ;  /* 0x0001500004047984 */ /* 0x000e620000000c00 */
[----:B------:R-:W-:Y:S02]  /*2a70*/  PRMT R0, RZ, 0x654, R0 ;  /* 0x00000654ff007816 */ /* 0x000fe40000000000 */
[C---:B------:R-:W-:Y:S01]  /*2a80*/  ISETP.NE.AND P1, PT, R11.reuse, 0x2, PT ;  /* 0x000000020b00780c */ /* 0x040fe20003f25270 */
[----:B------:R-:W-:Y:S01]  /*2a90*/  @!PT LDS RZ, [RZ] ;  /* 0x00000000fffff984 */ /* 0x000fe20000000800 */
[----:B------:R-:W-:Y:S01]  /*2aa0*/  @!PT LDS RZ, [RZ] ;  /* 0x00000000fffff984 */ /* 0x000fe20000000800 */
[----:B------:R-:W-:Y:S01]  /*2ab0*/  @!PT LDS RZ, [RZ] ;  /* 0x00000000fffff984 */ /* 0x000fe20000000800 */
[----:B------:R-:W-:Y:S01]  /*2ac0*/  @!PT LDS RZ, [RZ] ;  /* 0x00000000fffff984 */ /* 0x000fe20000000800 */
[----:B------:R2:W-:Y:S06]  /*2ad0*/  MEMBAR.ALL.CTA ;  /* 0x0000000000007992 */ /* 0x0005ec0000008000 */
[----:B--2---:R-:W2:Y:S01]  /*2ae0*/  FENCE.VIEW.ASYNC.S ;  /* 0x00000000000073c6 */ /* 0x004ea20000000000 */
[----:B------:R-:W-:Y:S01]  /*2af0*/  SEL R11, R11, RZ, P1 ;  /* 0x000000ff0b0b7207 */ /* 0x000fe20000800000 */
[----:B--2---:R2:W-:Y:S01]  /*2b00*/  SYNCS.ARRIVE.TRANS64.RED.A1T0 RZ, [R0+URZ], RZ ;  /* 0x000000ff00ff79a7 */ /* 0x0045e200081004ff */
[----:B-1----:R-:W-:-:S02]  /*2b10*/  LOP3.LUT P3, RZ, R6, 0x1, RZ, 0xc0, !PT ;  /* 0x0000000106ff7812 */ /* 0x002fc4000786c0ff */
[----:B------:R-:W-:-:S04]  /*2b20*/  SEL R4, RZ, 0x1, P1 ;  /* 0x00000001ff047807 */ /* 0x000fc80000800000 */
[----:B------:R-:W-:Y:S02]  /*2b30*/  LOP3.LUT R10, R10, R4, RZ, 0x3c, !PT ;  /* 0x000000040a0a7212 */ /* 0x000fe400078e3cff */
[----:B--2---:R-:W-:-:S04]  /*2b40*/  SEL R0, RZ, 0x1, P0 ;  /* 0x00000001ff007807 */ /* 0x004fc80000000000 */
[----:B------:R-:W-:Y:S01]  /*2b50*/  LOP3.LUT R9, R9, R0, RZ, 0x3c, !PT ;  /* 0x0000000009097212 */ /* 0x000fe200078e3cff */
[----:B------:R-:W-:Y:S06]  /*2b60*/  @P3 BRA `(.L_x_48) ;  /* 0xfffffffc002c3947 */ /* 0x000fec000383ffff */
[----:B------:R-:W-:Y:S01]  /*2b70*/  ULEA UR5, UR7, UR6, 0x3 ;  /* 0x0000000607057291 */ /* 0x000fe2000f8e18ff */
[----:B------:R-:W-:-:S08]  /*2b80*/  SHF.L.U32 R2, R12, 0x1f, RZ ;  /* 0x0000001f0c027819 */ /* 0x000fd000000006ff */
[----:B------:R-:W1:Y:S02]  /*2b90*/  SYNCS.PHASECHK.TRANS64 P0, [UR5+0xd0], R2 ;  /* 0x0000d002ff0075a7 */ /* 0x000e640008001005 */
[----:B-1----:R-:W-:Y:S05]  /*2ba0*/  @P0 BRA `(.L_x_49) ;  /* 0x0000000000080947 */ /* 0x002fea0003800000 */
[----:B------:R-:W1:Y:S02]  /*2bb0*/  SYNCS.PHASECHK.TRANS64.TRYWAIT P0, [UR5+0xd0], R2 ;  /* 0x0000d002ff0075a7 */ /* 0x000e640008001105 */
[----:B-1----:R-:W-:Y:S05]  /*2bc0*/  @!P0 BRA `(.L_x_50) ;  /* 0x0000007400988947 */ /* 0x002fea0003800000 */
.L_x_49:
[----:B------:R-:W-:-:S04]  /*2bd0*/  UIADD3 UR4, UPT, UPT, UR7, 0x1, URZ ;  /* 0x0000000107047890 */ /* 0x000fc8000fffe0ff */
[----:B------:R-:W-:-:S04]  /*2be0*/  UISETP.NE.AND UP0, UPT, UR4, 0x2, UPT ;  /* 0x000000020400788c */ /* 0x000fc8000bf05270 */
[----:B------:R-:W-:Y:S02]  /*2bf0*/  USEL UR8, URZ, 0x1, UP0 ;  /* 0x00000001ff087887 */ /* 0x000fe40008000000 */
[----:B------:R-:W-:-:S04]  /*2c00*/  USEL UR4, UR4, URZ, UP0 ;  /* 0x000000ff04047287 */ /* 0x000fc80008000000 */
[----:B------:R-:W-:Y:S01]  /*2c10*/  ULEA UR4, UR4, UR6, 0x3 ;  /* 0x0000000604047291 */ /* 0x000fe2000f8e18ff */
[----:B-1----:R-:W-:-:S04]  /*2c20*/  LOP3.LUT R2, R12, UR8, RZ, 0x3c, !PT ;  /* 0x000000080c027c12 */ /* 0x002fc8000f8e3cff */
[----:B------:R-:W-:-:S04]  /*2c30*/  SHF.L.U32 R0, R2, 0x1f, RZ ;  /* 0x0000001f02007819 */ /* 0x000fc800000006ff */
[----:B------:R-:W1:Y:S02]  /*2c40*/  SYNCS.PHASECHK.TRANS64 P0, [UR4+0xd0], R0 ;  /* 0x0000d000ff0075a7 */ /* 0x000e640008001004 */
[----:B-1----:R-:W-:Y:S05]  /*2c50*/  @P0 EXIT ;  /* 0x000000000000094d */ /* 0x002fea0003800000 */
[----:B------:R-:W-:Y:S02]  /*2c60*/  SHF.L.U32 R2, R2, 0x1f, RZ ;  /* 0x0000001f02027819 */ /* 0x000fe400000006ff */
[----:B------:R-:W-:-:S07]  /*2c70*/  MOV R0, UR4 ;  /* 0x0000000400007c02 */ /* 0x000fce0008000f00 */
.L_x_51:
[----:B-1----:R1:W2:Y:S02]  /*2c80*/  SYNCS.PHASECHK.TRANS64.TRYWAIT P0, [R0+URZ+0xd0], R2 ;  /* 0x0000d002000075a7 */ /* 0x0022a400080011ff */
[----:B--2---:R-:W-:Y:S05]  /*2c90*/  @!P0 NANOSLEEP.SYNCS 0x989680 ;  /* 0x009896800000895d */ /* 0x004fea0003900000 */
[----:B------:R-:W2:Y:S02]  /*2ca0*/  @!P0 SYNCS.PHASECHK.TRANS64 P0, [R0+URZ+0xd0], R2 ;  /* 0x0000d002000085a7 */ /* 0x000ea400080010ff */
[----:B--2---:R-:W-:Y:S05]  /*2cb0*/  @P0 EXIT ;  /* 0x000000000000094d */ /* 0x004fea0003800000 */
[----:B------:R-:W-:Y:S05]  /*2cc0*/  BRA `(.L_x_51) ;  /* 0xfffffffc00ec7947 */ /* 0x000fea000383ffff */
.L_x_44:
[----:B------:R-:W-:-:S09]  /*2cd0*/  UISETP.NE.AND UP1, UPT, UR8, URZ, UPT ;  /* 0x000000ff0800728c */ /* 0x000fd2000bf25270 */
[----:B------:R-:W-:Y:S05]  /*2ce0*/  BRA.U UP1, `(.L_x_52) ;  /* 0x0000000d01b47547 */ /* 0x000fea000b800000 */
[----:B------:R-:W-:Y:S01]  /*2cf0*/  UMOV UR5, 0x40 ;  /* 0x0000004000057882 */ /* 0x000fe20000000000 */
[----:B------:R-:W-:Y:S01]  /*2d00*/  NOP ;  /* 0x0000000000007918 */ /* 0x000fe20000000000 */
[----:B------:R-:W-:Y:S01]  /*2d10*/  ULEA UR5, UR4, UR5, 0x18 ;  /* 0x0000000504057291 */ /* 0x000fe2000f8ec0ff */
[----:B------:R-:W-:Y:S02]  /*2d20*/  UMOV UR6, 0x400 ;  /* 0x0000040000067882 */ /* 0x000fe40000000000 */
[----:B------:R-:W-:-:S06]  /*2d30*/  ULEA UR6, UR4, UR6, 0x18 ;  /* 0x0000000604067291 */ /* 0x000fcc000f8ec0ff */
[----:B------:R-:W1:Y:S02]  /*2d40*/  LDS.U8 R0, [UR5+0x1c] ;  /* 0x00001c05ff007984 */ /* 0x000e640008000000 */
[----:B-1----:R-:W-:-:S13]  /*2d50*/  ISETP.NE.AND P0, PT, R0, RZ, PT ;  /* 0x000000ff0000720c */ /* 0x002fda0003f05270 */
[----:B------:R-:W-:Y:S05]  /*2d60*/  @P0 BRA `(.L_x_53) ;  /* 0x0000000000580947 */ /* 0x000fea0003800000 */
[----:B------:R-:W-:-:S13]  /*2d70*/  ELECT P0, URZ, PT ;  /* 0x0000000000ff782f */ /* 0x000fda0003800000 */
[----:B------:R-:W-:Y:S05]  /*2d80*/  @!P0 BRA `(.L_x_54) ;  /* 0x0000000000608947 */ /* 0x000fea0003800000 */
[----:B------:R-:W-:Y:S01]  /*2d90*/  UMOV UR4, 0x10 ;  /* 0x0000001000047882 */ /* 0x000fe20000000000 */
[----:B------:R-:W-:Y:S01]  /*2da0*/  HFMA2 R0, -RZ, RZ, 0, 5.9604644775390625e-08 ;  /* 0x00000001ff007431 */ /* 0x000fe200000001ff */
[----:B------:R-:W-:-:S03]  /*2db0*/  MOV R2, 0xffff ;  /* 0x0000ffff00027802 */ /* 0x000fc60000000f00 */
[----:B------:R-:W-:Y:S04]  /*2dc0*/  DEPBAR.LE SB1, 0x36 ;  /* 0x00009d800000791a */ /* 0x000fe80000000000 */
[----:B------:R-:W1:Y:S02]  /*2dd0*/  UTCATOMSWS.FIND_AND_SET.ALIGN UP0, UR4, UR4 ;  /* 0x00000004000475e3 */ /* 0x000e640008000800 */
[----:B-1----:R-:W-:Y:S01]  /*2de0*/  MOV R3, UR4 ;  /* 0x0000000400037c02 */ /* 0x002fe20008000f00 */
[----:B------:R-:W-:Y:S06]  /*2df0*/  BRA.U UP0, `(.L_x_55) ;  /* 0x0000000100187547 */ /* 0x000fec000b800000 */
.L_x_56:
[----:B------:R-:W-:Y:S05]  /*2e00*/  NANOSLEEP 0x64 ;  /* 0x000000640000795d */ /* 0x000fea0003800000 */
[----:B------:R-:W-:-:S05]  /*2e10*/  UMOV UR4, 0x10 ;  /* 0x0000001000047882 */ /* 0x000fca0000000000 */
[----:B------:R-:W-:Y:S04]  /*2e20*/  DEPBAR.LE SB1, 0x36 ;  /* 0x00009d800000791a */ /* 0x000fe80000000000 */
[----:B------:R-:W1:Y:S02]  /*2e30*/  UTCATOMSWS.FIND_AND_SET.ALIGN UP0, UR4, UR4 ;  /* 0x00000004000475e3 */ /* 0x000e640008000800 */
[----:B-1----:R-:W-:Y:S01]  /*2e40*/  MOV R3, UR4 ;  /* 0x0000000400037c02 */ /* 0x002fe20008000f00 */
[----:B------:R-:W-:Y:S05]  /*2e50*/  BRA.U !UP0, `(.L_x_56) ;  /* 0xfffffffd08e87547 */ /* 0x000fea000b83ffff */
.L_x_55:
[-C--:B------:R-:W-:Y:S02]  /*2e60*/  SHF.L.U32 R2, R2, R3.reuse, RZ ;  /* 0x0000000302027219 */ /* 0x080fe400000006ff */
[----:B------:R-:W-:Y:S01]  /*2e70*/  SHF.L.U32 R0, R0, R3, RZ ;  /* 0x0000000300007219 */ /* 0x000fe200000006ff */
[----:B------:R-:W-:Y:S02]  /*2e80*/  IMAD.SHL.U32 R3, R3, 0x20, RZ ;  /* 0x0000002003037824 */ /* 0x000fe400078e00ff */
[----:B------:R1:W-:Y:S04]  /*2e90*/  ATOMS.OR RZ, [UR5+0x14], R2 ;  /* 0x00001402ffff798c */ /* 0x0003e8000b000005 */
[----:B------:R1:W-:Y:S04]  /*2ea0*/  ATOMS.OR RZ, [UR5+0x18], R0 ;  /* 0x00001800ffff798c */ /* 0x0003e8000b000005 */
[----:B------:R1:W-:Y:S01]  /*2eb0*/  STS [UR6+0x170], R3 ;  /* 0x00017003ff007988 */ /* 0x0003e20008000806 */
[----:B------:R-:W-:Y:S05]  /*2ec0*/  BRA `(.L_x_54) ;  /* 0x0000000000107947 */ /* 0x000fea0003800000 */
.L_x_53:
[----:B------:R-:W-:Y:S02]  /*2ed0*/  MOV R0, 0xffffffff ;  /* 0xffffffff00007802 */ /* 0x000fe40000000f00 */
[----:B------:R-:W-:-:S03]  /*2ee0*/  MOV R2, 0x2f10 ;  /* 0x00002f1000027802 */ /* 0x000fc60000000f00 */
[----:B------:R1:W-:Y:S04]  /*2ef0*/  STS [UR6+0x170], R0 ;  /* 0x00017000ff007988 */ /* 0x0003e80008000806 */
[----:B-1-3-5:R-:W-:Y:S05]  /*2f00*/  CALL.REL.NOINC `($__internal_1_$__cuda_sm10x_tcgen05_guardrail_trap_phase_invalid_during_alloc) ;  /* 0x0000007800587944 */ /* 0x02afea0003c00000 */
.L_x_54:
[----:B------:R-:W-:Y:S05]  /*2f10*/  WARPSYNC.ALL ;  /* 0x0000000000007948 */ /* 0x000fea0003800000 */
[----:B------:R-:W2:Y:S01]  /*2f20*/  S2UR UR5, SR_CgaCtaId ;  /* 0x00000000000579c3 */ /* 0x000ea20000008800 */
[----:B------:R-:W-:Y:S01]  /*2f30*/  UMOV UR4, 0x400 ;  /* 0x0000040000047882 */ /* 0x000fe20000000000 */
[----:B------:R-:W-:-:S06]  /*2f40*/  NOP ;  /* 0x0000000000007918 */ /* 0x000fcc0000000000 */
[----:B------:R-:W-:Y:S06]  /*2f50*/  BAR.ARV 0x6, 0xa0 ;  /* 0x0182800000007b1d */ /* 0x000fec0000002000 */
[----:B------:R-:W4:Y:S01]  /*2f60*/  LDCU UR7, c[0x0][0x38c] ;  /* 0x00007180ff0777ac */ /* 0x000f220008000800 */
[----:B------:R-:W-:Y:S01]  /*2f70*/  IMAD.MOV.U32 R11, RZ, RZ, 0x1 ;  /* 0x00000001ff0b7424 */ /* 0x000fe200078e00ff */
[----:B------:R-:W-:Y:S01]  /*2f80*/  CS2R R8, SRZ ;  /* 0x0000000000087805 */ /* 0x000fe2000001ff00 */
[----:B------:R-:W-:Y:S01]  /*2f90*/  IMAD.MOV.U32 R10, RZ, RZ, RZ ;  /* 0x000000ffff0a7224 */ /* 0x000fe200078e00ff */
[----:B------:R-:W3:Y:S01]  /*2fa0*/  LDCU UR6, c[0x0][0x38c] ;  /* 0x00007180ff0677ac */ /* 0x000ee20008000800 */
[----:B------:R-:W-:Y:S01]  /*2fb0*/  UMOV UR15, URZ ;  /* 0x000000ff000f7c82 */ /* 0x000fe20008000000 */
[----:B------:R-:W-:Y:S01]  /*2fc0*/  UMOV UR14, URZ ;  /* 0x000000ff000e7c82 */ /* 0x000fe20008000000 */
[----:B--2---:R-:W-:Y:S01]  /*2fd0*/  ULEA UR5, UR5, UR4, 0x18 ;  /* 0x0000000405057291 */ /* 0x004fe2000f8ec0ff */
[----:B------:R-:W-:Y:S01]  /*2fe0*/  UMOV UR24, 0x0 ;  /* 0x0000000000187882 */ /* 0x000fe20000000000 */
[----:B------:R-:W-:-:S02]  /*2ff0*/  UMOV UR25, 0x8100010 ;  /* 0x0810001000197882 */ /* 0x000fc40000000000 */
[----:B------:R-:W-:Y:S02]  /*3000*/  UIADD3 UR10, UPT, UPT, UR5, 0x6400, URZ ;  /* 0x00006400050a7890 */ /* 0x000fe4000fffe0ff */
[----:B------:R-:W-:Y:S02]  /*3010*/  UIADD3 UR11, UPT, UPT, UR5, 0x26400, URZ ;  /* 0x00026400050b7890 */ /* 0x000fe4000fffe0ff */
[----:B----4-:R-:W-:Y:S01]  /*3020*/  UIADD3 UR7, UPT, UPT, UR7, 0x3f, URZ ;  /* 0x0000003f07077890 */ /* 0x010fe2000fffe0ff */
[----:B-1----:R-:W1:Y:S01]  /*3030*/  LDS R0, [UR5+0x170] ;  /* 0x00017005ff007984 */ /* 0x002e620008000800 */
[----:B------:R-:W-:Y:S02]  /*3040*/  USHF.R.U32.HI UR10, URZ, 0x4, UR10 ;  /* 0x00000004ff0a7899 */ /* 0x000fe4000801160a */
[----:B------:R-:W-:Y:S02]  /*3050*/  USHF.R.S32.HI UR4, URZ, 0x1f, UR7 ;  /* 0x0000001fff047899 */ /* 0x000fe40008011407 */
[----:B------:R-:W-:-:S02]  /*3060*/  USHF.R.U32.HI UR11, URZ, 0x4, UR11 ;  /* 0x00000004ff0b7899 */ /* 0x000fc4000801160b */
[----:B------:R-:W-:Y:S02]  /*3070*/  ULEA.HI UR4, UR4, UR7, URZ, 0x6 ;  /* 0x0000000704047291 */ /* 0x000fe4000f8f30ff */
[----:B------:R-:W-:Y:S02]  /*3080*/  ULOP3.LUT UR10, UR10, 0x3fff, URZ, 0xc0, !UPT ;  /* 0x00003fff0a0a7892 */ /* 0x000fe4000f8ec0ff */
[----:B------:R-:W-:Y:S02]  /*3090*/  USHF.R.S32.HI UR4, URZ, 0x6, UR4 ;  /* 0x00000006ff047899 */ /* 0x000fe40008011404 */
[----:B------:R-:W-:Y:S02]  /*30a0*/  ULOP3.LUT UR11, UR11, 0x3fff, URZ, 0xc0, !UPT ;  /* 0x00003fff0b0b7892 */ /* 0x000fe4000f8ec0ff */
[----:B------:R-:W-:Y:S01]  /*30b0*/  UISETP.LT.AND UP0, UPT, UR4, 0x1, UPT ;  /* 0x000000010400788c */ /* 0x000fe2000bf01270 */
[----:B------:R-:W-:Y:S01]  /*30c0*/  UMOV UR22, 0x0 ;  /* 0x0000000000167882 */ /* 0x000fe20000000000 */
[----:B------:R-:W-:-:S02]  /*30d0*/  UMOV UR23, 0x8100010 ;  /* 0x0810001000177882 */ /* 0x000fc40000000000 */
[----:B------:R-:W-:Y:S02]  /*30e0*/  USEL UR9, UR4, 0x1, !UP0 ;  /* 0x0000000104097887 */ /* 0x000fe4000c000000 */
[----:B------:R-:W-:Y:S02]  /*30f0*/  ULOP3.LUT UR10, UR10, 0x10000, URZ, 0xfc, !UPT ;  /* 0x000100000a0a7892 */ /* 0x000fe4000f8efcff */
[----:B------:R-:W-:Y:S02]  /*3100*/  ULOP3.LUT UR11, UR11, 0x10000, URZ, 0xfc, !UPT ;  /* 0x000100000b0b7892 */ /* 0x000fe4000f8efcff */
[----:B------:R-:W-:Y:S02]  /*3110*/  UIADD3 UR9, UPT, UPT, -UR9, URZ, URZ ;  /* 0x000000ff09097290 */ /* 0x000fe4000fffe1ff */
[----:B---3--:R-:W-:Y:S01]  /*3120*/  UISETP.GE.AND UP3, UPT, UR6, 0x1, UPT ;  /* 0x000000010600788c */ /* 0x008fe2000bf66270 */
[----:B------:R-:W-:Y:S01]  /*3130*/  UMOV UR20, 0x0 ;  /* 0x0000000000147882 */ /* 0x000fe20000000000 */
[----:B------:R-:W-:Y:S01]  /*3140*/  UMOV UR21, 0x8100010 ;  /* 0x0810001000157882 */ /* 0x000fe20000000000 */
[----:B------:R-:W-:Y:S01]  /*3150*/  UMOV UR18, 0x0 ;  /* 0x0000000000127882 */ /* 0x000fe20000000000 */
[----:B------:R-:W-:Y:S01]  /*3160*/  UMOV UR19, 0x8100010 ;  /* 0x0810001000137882 */ /* 0x000fe20000000000 */
[----:B-1----:R-:W-:-:S15]  /*3170*/  R2UR UR16, R0 ;  /* 0x00000000001072ca */ /* 0x002fde00000e0000 */
.L_x_63:
[----:B------:R-:W-:Y:S02]  /*3180*/  LEA R0, R10, UR5, 0x3 ;  /* 0x000000050a007c11 */ /* 0x000fe4000f8e18ff */
[----:B------:R-:W-:Y:S02]  /*3190*/  SHF.L.U32 R2, R9, 0x1f, RZ ;  /* 0x0000001f09027819 */ /* 0x000fe400000006ff */
[----:B------:R-:W-:Y:S01]  /*31a0*/  PLOP3.LUT P0, PT, PT, PT, UP3, 0x80, 0x8 ;  /* 0x000000000008781c */ /* 0x000fe20003f0f038 */
[----:B------:R-:W-:Y:S01]  /*31b0*/  VIADD R3, R0, 0xd0 ;  /* 0x000000d000037836 */ /* 0x000fe20000000000 */
[----:B-1----:R-:W1:Y:S02]  /*31c0*/  SYNCS.PHASECHK.TRANS64.TRYWAIT P1, [R0+URZ+0xc0], R2 ;  /* 0x0000c002000075a7 */ /* 0x002e6400080211ff */
[----:B-1-3--:R-:W-:Y:S09]  /*31d0*/  @!P1 BRA `(.L_x_57) ;  /* 0x00000070002c9947 */ /* 0x00aff20003800000 */
.L_x_235:
[----:B------:R-:W-:Y:S01]  /*31e0*/  LEA R4, R10, UR5, 0x4 ;  /* 0x000000050a047c11 */ /* 0x000fe2000f8e20ff */
[----:B------:R-:W-:Y:S01]  /*31f0*/  @UP3 ULEA UR6, UR14, UR5, 0x3 ;  /* 0x000000050e063291 */ /* 0x000fe2000f8e18ff */
[----:B------:R-:W-:Y:S01]  /*3200*/  PLOP3.LUT P2, PT, PT, PT, PT, 0x80, 0x8 ;  /* 0x000000000008781c */ /* 0x000fe20003f4f070 */
[----:B------:R-:W-:Y:S01]  /*3210*/  ULEA UR7, UR15, UR5, 0x3 ;  /* 0x000000050f077291 */ /* 0x000fe2000f8e18ff */
[----:B------:R-:W-:Y:S01]  /*3220*/  PRMT R3, RZ, 0x654, R3 ;  /* 0x00000654ff037816 */ /* 0x000fe20000000003 */
[----:B------:R-:W-:Y:S01]  /*3230*/  ULEA UR8, UR15, UR16, 0x6 ;  /* 0x000000100f087291 */ /* 0x000fe2000f8e30ff */
[----:B------:R-:W2:Y:S01]  /*3240*/  LDS.128 R4, [R4+0x150] ;  /* 0x0001500004047984 */ /* 0x000ea20000000c00 */
[----:B-1----:R-:W-:Y:S02]  /*3250*/  @P0 SHF.L.U32 R2, R8, 0x1f, RZ ;  /* 0x0000001f08020819 */ /* 0x002fe400000006ff */
[----:B------:R-:W-:Y:S01]  /*3260*/  SHF.L.U32 R0, R11, 0x1f, RZ ;  /* 0x0000001f0b007819 */ /* 0x000fe200000006ff */
[----:B------:R-:W-:Y:S01]  /*3270*/  @!PT LDS RZ, [RZ] ;  /* 0x00000000fffff984 */ /* 0x000fe20000000800 */
[----:B------:R-:W-:Y:S01]  /*3280*/  @!PT LDS RZ, [RZ] ;  /* 0x00000000fffff984 */ /* 0x000fe20000000800 */
[----:B------:R-:W-:Y:S01]  /*3290*/  @!PT LDS RZ, [RZ] ;  /* 0x00000000fffff984 */ /* 0x000fe20000000800 */
[----:B------:R-:W-:Y:S01]  /*32a0*/  @!PT LDS RZ, [RZ] ;  /* 0x00000000fffff984 */ /* 0x000fe20000000800 */
[----:B------:R1:W-:Y:S06]  /*32b0*/  MEMBAR.ALL.CTA ;  /* 0x0000000000007992 */ /* 0x0003ec0000008000 */
[----:B-1----:R-:W1:Y:S02]  /*32c0*/  FENCE.VIEW.ASYNC.S ;  /* 0x00000000000073c6 */ /* 0x002e640000000000 */
[----:B-1----:R1:W-:Y:S01]  /*32d0*/  SYNCS.ARRIVE.TRANS64.RED.A1T0 RZ, [R3+URZ], RZ ;  /* 0x000000ff03ff79a7 */ /* 0x0023e200081004ff */
[----:B------:R1:W3:Y:S01]  /*32e0*/  @P0 SYNCS.PHASECHK.TRANS64.TRYWAIT P2, [UR6], R2 ;  /* 0x00000002ff0005a7 */ /* 0x0002e20008041106 */
[----:B--2---:R-:W-:Y:S01]  /*32f0*/  LOP3.LUT P1, RZ, R6, 0x1, RZ, 0xc0, !PT ;  /* 0x0000000106ff7812 */ /* 0x004fe2000782c0ff */
[----:B------:R-:W2:Y:S02]  /*3300*/  SYNCS.PHASECHK.TRANS64.TRYWAIT P0, [UR7+0x100], R0 ;  /* 0x00010000ff0075a7 */ /* 0x000ea40008001107 */
[----:B-123--:R-:W-:Y:S10]  /*3310*/  @!P0 BRA `(.L_x_58) ;  /* 0x0000006c00f08947 */ /* 0x00eff40003800000 */
.L_x_237:
[----:B------:R-:W-:Y:S01]  /*3320*/  IADD3 R10, PT, PT, R10, 0x1, RZ ;  /* 0x000000010a0a7810 */ /* 0x000fe20007ffe0ff */
[----:B------:R-:W-:Y:S06]  /*3330*/  BRA.U !UP3, `(.L_x_59) ;  /* 0x000000010bc07547 */ /* 0x000fec000b800000 */
[----:B------:R-:W-:Y:S01]  /*3340*/  UPLOP3.LUT UP4, UPT, UPT, UPT, UPT, 0x40, 0x4 ;  /* 0x000000000004789c */ /* 0x000fe20003f8e870 */
[----:B------:R-:W-:Y:S01]  /*3350*/  UMOV UR13, UR9 ;  /* 0x00000009000d7c82 */ /* 0x000fe20008000000 */
[----:B------:R-:W-:Y:S01]  /*3360*/  UMOV UR12, UR4 ;  /* 0x00000004000c7c82 */ /* 0x000fe20008000000 */
[----:B------:R-:W-:-:S08]  /*3370*/  UMOV UR17, UR14 ;  /* 0x0000000e00117c82 */ /* 0x000fd00008000000 */
.L_x_62:
[----:B------:R-:W-:Y:S02]  /*3380*/  UIADD3 UR13, UPT, UPT, UR13, 0x1, URZ ;  /* 0x000000010d0d7890 */ /* 0x000fe4000fffe0ff */
[----:B--2---:R-:W-:Y:S02]  /*3390*/  ULEA UR6, UR17, UR5, 0x3 ;  /* 0x0000000511067291 */ /* 0x004fe4000f8e18ff */
[----:B------:R-:W-:Y:S01]  /*33a0*/  UISETP.NE.AND UP0, UPT, UR13, URZ, UPT ;  /* 0x000000ff0d00728c */ /* 0x000fe2000bf05270 */
[----:B---3--:R-:W-:Y:S10]  /*33b0*/  @P2 BRA `(.L_x_60) ;  /* 0x00000000000c2947 */ /* 0x008ff40003800000 */
[----:B-1----:R-:W-:Y:S04]  /*33c0*/  SHF.L.U32 R2, R8, 0x1f, RZ ;  /* 0x0000001f08027819 */ /* 0x002fe800000006ff */
[----:B------:R-:W1:Y:S02]  /*33d0*/  SYNCS.PHASECHK.TRANS64.TRYWAIT P0, [UR6], R2 ;  /* 0x00000002ff0075a7 */ /* 0x000e640008001106 */
[----:B-1----:R-:W-:Y:S05]  /*33e0*/  @!P0 BRA `(.L_x_61) ;  /* 0x0000006c00d48947 */ /* 0x002fea0003800000 */
.L_x_60:
[----:B------:R-:W-:Y:S01]  /*33f0*/  UISETP.NE.AND UP1, UPT, UR12, 0x1, UPT ;  /* 0x000000010c00788c */ /* 0x000fe2000bf25270 */
[----:B------:R-:W-:Y:S01]  /*3400*/  PLOP3.LUT P2, PT, PT, PT, PT, 0x80, 0x8 ;  /* 0x000000000008781c */ /* 0x000fe20003f4f070 */
[----:B------:R-:W-:Y:S02]  /*3410*/  UIADD3 UR14, UPT, UPT, UR17, 0x1, URZ ;  /* 0x00000001110e7890 */ /* 0x000fe4000fffe0ff */
[----:B------:R-:W-:Y:S02]  /*3420*/  ULEA UR28, UR17, UR11, 0x9 ;  /* 0x0000000b111c7291 */ /* 0x000fe4000f8e48ff */
[----:B------:R-:W-:Y:S01]  /*3430*/  UISETP.NE.AND UP2, UPT, UR14, 0x8, UPT ;  /* 0x000000080e00788c */ /* 0x000fe2000bf45270 */
[----:B------:R-:W-:Y:S01]  /*3440*/  PLOP3.LUT P0, PT, PT, PT, UP1, 0x80, 0x8 ;  /* 0x000000000008781c */ /* 0x000fe20003f0f018 */
[----:B------:R-:W-:Y:S02]  /*3450*/  UIADD3 UR40, UPT, UPT, UR28, 0x2, URZ ;  /* 0x000000021c287890 */ /* 0x000fe4000fffe0ff */
[----:B------:R-:W-:Y:S02]  /*3460*/  USEL UR27, URZ, 0x1, UP2 ;  /* 0x00000001ff1b7887 */ /* 0x000fe40009000000 */
[----:B------:R-:W-:Y:S02]  /*3470*/  USEL UR14, UR14, URZ, UP2 ;  /* 0x000000ff0e0e7287 */ /* 0x000fe40009000000 */
[----:B------:R-:W-:Y:S02]  /*3480*/  UIADD3 UR36, UPT, UPT, UR28, 0x4, URZ ;  /* 0x000000041c247890 */ /* 0x000fe4000fffe0ff */
[----:B------:R-:W-:Y:S01]  /*3490*/  @UP1 ULEA UR26, UR14, UR5, 0x3 ;  /* 0x000000050e1a1291 */ /* 0x000fe2000f8e18ff */
[----:B------:R-:W-:Y:S01]  /*34a0*/  LOP3.LUT R8, R8, UR27, RZ, 0x3c, !PT ;  /* 0x0000001b08087c12 */ /* 0x000fe2000f8e3cff */
[----:B------:R-:W-:Y:S02]  /*34b0*/  UIADD3 UR32, UPT, UPT, UR28, 0x6, URZ ;  /* 0x000000061c207890 */ /* 0x000fe4000fffe0ff */
[----:B------:R-:W-:Y:S01]  /*34c0*/  UIADD3 UR6, UPT, UPT, UR6, 0x40, URZ ;  /* 0x0000004006067890 */ /* 0x000fe2000fffe0ff */
[----:B-1----:R-:W-:Y:S01]  /*34d0*/  @P0 SHF.L.U32 R0, R8, 0x1f, RZ ;  /* 0x0000001f08000819 */ /* 0x002fe200000006ff */
[----:B------:R-:W-:Y:S01]  /*34e0*/  UIADD3 UR12, UPT, UPT, UR12, -0x1, URZ ;  /* 0xffffffff0c0c7890 */ /* 0x000fe2000fffe0ff */
[----:B------:R-:W-:Y:S02]  /*34f0*/  UMOV UR29, 0x40004040 ;  /* 0x40004040001d7882 */ /* 0x000fe40000000000 */
[----:B------:R2:W3:Y:S01]  /*3500*/  @P0 SYNCS.PHASECHK.TRANS64.TRYWAIT P2, [UR26], R0 ;  /* 0x00000000ff0005a7 */ /* 0x0004e2000804111a */
[----:B------:R-:W-:Y:S01]  /*3510*/  ULEA UR26, UR17, UR10, 0xa ;  /* 0x0000000a111a7291 */ /* 0x000fe2000f8e50ff */
[----:B------:R-:W-:Y:S01]  /*3520*/  UMOV UR27, 0x40004040 ;  /* 0x40004040001b7882 */ /* 0x000fe20000000000 */
[----:B------:R-:W-:Y:S02]  /*3530*/  UMOV UR41, 0x40004040 ;  /* 0x4000404000297882 */ /* 0x000fe40000000000 */
[----:B------:R-:W-:Y:S02]  /*3540*/  UIADD3 UR38, UPT, UPT, UR26, 0x2, URZ ;  /* 0x000000021a267890 */ /* 0x000fe4000fffe0ff */
[----:B------:R-:W-:Y:S02]  /*3550*/  UIADD3 UR34, UPT, UPT, UR26, 0x4, URZ ;  /* 0x000000041a227890 */ /* 0x000fe4000fffe0ff */
[----:B------:R-:W-:Y:S01]  /*3560*/  UIADD3 UR30, UPT, UPT, UR26, 0x6, URZ ;  /* 0x000000061a1e7890 */ /* 0x000fe2000fffe0ff */
[----:B------:R2:W-:Y:S01]  /*3570*/  UTCHMMA gdesc[UR26], gdesc[UR28], tmem[UR8], tmem[UR24], idesc[UR25], UP4 ;  /* 0x00ff181c1a0075ea */ /* 0x0005e2000a000008 */
[----:B------:R-:W-:Y:S01]  /*3580*/  UPLOP3.LUT UP4, UPT, UPT, UPT, UPT, 0x80, 0x8 ;  /* 0x000000000008789c */ /* 0x000fe20003f8f070 */
[----:B------:R-:W-:Y:S01]  /*3590*/  UMOV UR39, 0x40004040 ;  /* 0x4000404000277882 */ /* 0x000fe20000000000 */
[----:B------:R-:W-:Y:S01]  /*35a0*/  UMOV UR37, 0x40004040 ;  /* 0x4000404000257882 */ /* 0x000fe20000000000 */
[----:B------:R2:W-:Y:S01]  /*35b0*/  UTCHMMA gdesc[UR38], gdesc[UR40], tmem[UR8], tmem[UR22], idesc[UR23], UPT ;  /* 0x00ff1628260075ea */ /* 0x0005e2000b800008 */
[----:B------:R-:W-:Y:S01]  /*35c0*/  UMOV UR35, 0x40004040 ;  /* 0x4000404000237882 */ /* 0x000fe20000000000 */
[----:B------:R-:W-:Y:S01]  /*35d0*/  UMOV UR33, 0x40004040 ;  /* 0x4000404000217882 */ /* 0x000fe20000000000 */
[----:B------:R-:W-:Y:S01]  /*35e0*/  UMOV UR31, 0x40004040 ;  /* 0x40004040001f7882 */ /* 0x000fe20000000000 */
[----:B------:R2:W-:Y:S01]  /*35f0*/  UTCHMMA gdesc[UR34], gdesc[UR36], tmem[UR8], tmem[UR20], idesc[UR21], UPT ;  /* 0x00ff1424220075ea */ /* 0x0005e2000b800008 */
[----:B------:R2:W-:Y:S01]  /*3600*/  UTCHMMA gdesc[UR30], gdesc[UR32], tmem[UR8], tmem[UR18], idesc[UR19], UPT ;  /* 0x00ff12201e0075ea */ /* 0x0005e2000b800008 */
[----:B------:R2:W-:Y:S01]  /*3610*/  UTCBAR [UR6], URZ ;  /* 0x000000ff060073e9 */ /* 0x0005e200080000ff */
[----:B------:R-:W-:Y:S01]  /*3620*/  UMOV UR17, UR14 ;  /* 0x0000000e00117c82 */ /* 0x000fe20008000000 */
[----:B------:R-:W-:Y:S05]  /*3630*/  BRA.U UP0, `(.L_x_62) ;  /* 0xfffffffd00507547 */ /* 0x000fea000b83ffff */
.L_x_59:
[----:B------:R-:W-:Y:S01]  /*3640*/  UIADD3 UR15, UPT, UPT, UR15, 0x1, URZ ;  /* 0x000000010f0f7890 */ /* 0x000fe2000fffe0ff */
[C---:B------:R-:W-:Y:S01]  /*3650*/  ISETP.NE.AND P0, PT, R10.reuse, 0x2, PT ;  /* 0x000000020a00780c */ /* 0x040fe20003f05270 */
[----:B------:R-:W-:Y:S02]  /*3660*/  UIADD3 UR7, UPT, UPT, UR7, 0xe0, URZ ;  /* 0x000000e007077890 */ /* 0x000fe4000fffe0ff */
[----:B------:R-:W-:Y:S01]  /*3670*/  UISETP.NE.AND UP0, UPT, UR15, 0x4, UPT ;  /* 0x000000040f00788c */ /* 0x000fe2000bf05270 */
[----:B-12---:R-:W-:Y:S02]  /*3680*/  SEL R0, RZ, 0x1, P0 ;  /* 0x00000001ff007807 */ /* 0x006fe40000000000 */
[----:B------:R-:W-:Y:S01]  /*3690*/  SEL R10, R10, RZ, P0 ;  /* 0x000000ff0a0a7207 */ /* 0x000fe20000000000 */
[----:B------:R-:W-:Y:S01]  /*36a0*/  USEL UR6, URZ, 0x1, UP0 ;  /* 0x00000001ff067887 */ /* 0x000fe20008000000 */
[----:B------:R-:W-:Y:S01]  /*36b0*/  LOP3.LUT R9, R9, R0, RZ, 0x3c, !PT ;  /* 0x0000000009097212 */ /* 0x000fe200078e3cff */
[----:B------:R-:W-:Y:S01]  /*36c0*/  USEL UR15, UR15, URZ, UP0 ;  /* 0x000000ff0f0f7287 */ /* 0x000fe20008000000 */
[----:B------:R1:W-:Y:S03]  /*36d0*/  UTCBAR [UR7], URZ ;  /* 0x000000ff070073e9 */ /* 0x0003e600080000ff */
[----:B------:R-:W-:Y:S01]  /*36e0*/  LOP3.LUT R11, R11, UR6, RZ, 0x3c, !PT ;  /* 0x000000060b0b7c12 */ /* 0x000fe2000f8e3cff */
[----:B------:R-:W-:Y:S07]  /*36f0*/  @P1 BRA `(.L_x_63) ;  /* 0xfffffff800a01947 */ /* 0x000fee000383ffff */
[----:B------:R-:W2:Y:S01]  /*3700*/  S2UR UR4, SR_CgaCtaId ;  /* 0x00000000000479c3 */ /* 0x000ea20000008800 */
[----:B------:R-:W-:Y:S01]  /*3710*/  ELECT P0, URZ, PT ;  /* 0x0000000000ff782f */ /* 0x000fe20003800000 */
[----:B------:R-:W-:Y:S01]  /*3720*/  IMAD.MOV.U32 R0, RZ, RZ, 0x1 ;  /* 0x00000001ff007424 */ /* 0x000fe200078e00ff */
[----:B------:R-:W-:Y:S01]  /*3730*/  UIADD3 UR5, UPT, UPT, UR5, 0x100, URZ ;  /* 0x0000010005057890 */ /* 0x000fe2000fffe0ff */
[----:B------:R-:W-:Y:S01]  /*3740*/  SHF.L.U32 R2, R11, 0x1f, RZ ;  /* 0x0000001f0b027819 */ /* 0x000fe200000006ff */
[----:B------:R-:W-:-:S03]  /*3750*/  UMOV UR6, 0x40 ;  /* 0x0000004000067882 */ /* 0x000fc60000000000 */
[----:B------:R-:W-:Y:S01]  /*3760*/  UVIRTCOUNT.DEALLOC.SMPOOL 0x80 ;  /* 0x000000800000784c */ /* 0x000fe20000000000 */
[----:B--2---:R-:W-:Y:S02]  /*3770*/  ULEA UR4, UR4, UR6, 0x18 ;  /* 0x0000000604047291 */ /* 0x004fe4000f8ec0ff */
[----:B------:R-:W-:-:S07]  /*3780*/  ULEA UR6, UR15, UR5, 0x3 ;  /* 0x000000050f067291 */ /* 0x000fce000f8e18ff */
[----:B------:R2:W-:Y:S02]  /*3790*/  @P0 STS.U8 [UR4+0x1c], R0 ;  /* 0x00001c00ff000988 */ /* 0x0005e40008000004 */
[----:B------:R-:W4:Y:S02]  /*37a0*/  SYNCS.PHASECHK.TRANS64.TRYWAIT P0, [UR6], R2 ;  /* 0x00000002ff0075a7 */ /* 0x000f240008001106 */
[----:B--2-4-:R-:W-:Y:S05]  /*37b0*/  @!P0 BRA `(.L_x_64) ;  /* 0x0000006800f88947 */ /* 0x014fea0003800000 */
.L_x_240:
[----:B-1----:R-:W-:-:S04]  /*37c0*/  UIADD3 UR7, UPT, UPT, UR15, 0x1, URZ ;  /* 0x000000010f077890 */ /* 0x002fc8000fffe0ff */
[----:B------:R-:W-:-:S04]  /*37d0*/  UISETP.NE.AND UP0, UPT, UR7, 0x4, UPT ;  /* 0x000000040700788c */ /* 0x000fc8000bf05270 */
[----:B------:R-:W-:Y:S02]  /*37e0*/  USEL UR8, URZ, 0x1, UP0 ;  /* 0x00000001ff087887 */ /* 0x000fe40008000000 */
[----:B------:R-:W-:-:S04]  /*37f0*/  USEL UR7, UR7, URZ, UP0 ;  /* 0x000000ff07077287 */ /* 0x000fc80008000000 */
[----:B------:R-:W-:Y:S01]  /*3800*/  ULEA UR6, UR7, UR5, 0x3 ;  /* 0x0000000507067291 */ /* 0x000fe2000f8e18ff */
[----:B--2---:R-:W-:-:S04]  /*3810*/  LOP3.LUT R2, R11, UR8, RZ, 0x3c, !PT ;  /* 0x000000080b027c12 */ /* 0x004fc8000f8e3cff */
[----:B------:R-:W-:-:S04]  /*3820*/  SHF.L.U32 R3, R2, 0x1f, RZ ;  /* 0x0000001f02037819 */ /* 0x000fc800000006ff */
[----:B------:R-:W1:Y:S02]  /*3830*/  SYNCS.PHASECHK.TRANS64.TRYWAIT P0, [UR6], R3 ;  /* 0x00000003ff0075a7 */ /* 0x000e640008001106 */
[----:B-1----:R-:W-:Y:S05]  /*3840*/  @!P0 BRA `(.L_x_65) ;  /* 0x0000006800ec8947 */ /* 0x002fea0003800000 */
.L_x_242:
        /* <DEDUP_REMOVED lines=9> */
.L_x_244:
[----:B------:R-:W-:-:S04]  /*38e0*/  UIADD3 UR7, UPT, UPT, UR7, 0x1, URZ ;  /* 0x0000000107077890 */ /* 0x000fc8000fffe0ff */
[----:B------:R-:W-:-:S04]  /*38f0*/  UISETP.NE.AND UP0, UPT, UR7, 0x4, UPT ;  /* 0x000000040700788c */ /* 0x000fc8000bf05270 */
[----:B------:R-:W-:Y:S02]  /*3900*/  USEL UR6, URZ, 0x1, UP0 ;  /* 0x00000001ff067887 */ /* 0x000fe40008000000 */
[----:B------:R-:W-:-:S04]  /*3910*/  USEL UR7, UR7, URZ, UP0 ;  /* 0x000000ff07077287 */ /* 0x000fc80008000000 */
[----:B------:R-:W-:Y:S01]  /*3920*/  ULEA UR7, UR7, UR5, 0x3 ;  /* 0x0000000507077291 */ /* 0x000fe2000f8e18ff */
[----:B------:R-:W-:-:S04]  /*3930*/  LOP3.LUT R2, R2, UR6, RZ, 0x3c, !PT ;  /* 0x0000000602027c12 */ /* 0x000fc8000f8e3cff */
[----:B------:R-:W-:-:S04]  /*3940*/  SHF.L.U32 R2, R2, 0x1f, RZ ;  /* 0x0000001f02027819 */ /* 0x000fc800000006ff */
[----:B------:R-:W2:Y:S02]  /*3950*/  SYNCS.PHASECHK.TRANS64.TRYWAIT P0, [UR7], R2 ;  /* 0x00000002ff0075a7 */ /* 0x000ea40008001107 */
[----:B--2---:R-:W-:Y:S05]  /*3960*/  @!P0 BRA `(.L_x_67) ;  /* 0x0000006800d48947 */ /* 0x004fea0003800000 */
.L_x_246:
[----:B------:R-:W-:Y:S01]  /*3970*/  NOP ;  /* 0x0000000000007918 */ /* 0x000fe20000000000 */
[----:B-1----:R-:W1:Y:S01]  /*3980*/  LDS R0, [UR4+0x14] ;  /* 0x00001404ff007984 */ /* 0x002e620008000800 */
[----:B------:R-:W-:Y:S01]  /*3990*/  ULOP3.LUT UR6, UR16, 0xffff, URZ, 0xc0, !UPT ;  /* 0x0000ffff10067892 */ /* 0x000fe2000f8ec0ff */
[----:B------:R-:W-:Y:S01]  /*39a0*/  UMOV UR8, 0xffff ;  /* 0x0000ffff00087882 */ /* 0x000fe20000000000 */
[----:B------:R-:W-:Y:S02]  /*39b0*/  UMOV UR5, 0x1 ;  /* 0x0000000100057882 */ /* 0x000fe40000000000 */
[----:B------:R-:W-:-:S04]  /*39c0*/  USHF.R.U32.HI UR6, URZ, 0x5, UR6 ;  /* 0x00000005ff067899 */ /* 0x000fc80008011606 */
[----:B------:R-:W-:Y:S02]  /*39d0*/  USHF.L.U32 UR8, UR8, UR6, URZ ;  /* 0x0000000608087299 */ /* 0x000fe400080006ff */
[----:B------:R-:W-:-:S04]  /*39e0*/  USHF.L.U32 UR5, UR5, UR6, URZ ;  /* 0x0000000605057299 */ /* 0x000fc800080006ff */
[----:B-1----:R-:W-:-:S04]  /*39f0*/  LOP3.LUT R0, R0, UR8, RZ, 0xc0, !PT ;  /* 0x0000000800007c12 */ /* 0x002fc8000f8ec0ff */
[----:B------:R-:W-:-:S13]  /*3a00*/  ISETP.NE.AND P0, PT, R0, UR8, PT ;  /* 0x0000000800007c0c */ /* 0x000fda000bf05270 */
[----:B------:R-:W-:Y:S05]  /*3a10*/  @P0 BRA `(.L_x_68) ;  /* 0x0000000000580947 */ /* 0x000fea0003800000 */
[----:B------:R-:W1:Y:S02]  /*3a20*/  LDS R0, [UR4+0x18] ;  /* 0x00001804ff007984 */ /* 0x000e640008000800 */
[----:B-1----:R-:W-:-:S04]  /*3a30*/  LOP3.LUT R0, R0, UR5, RZ, 0xc0, !PT ;  /* 0x0000000500007c12 */ /* 0x002fc8000f8ec0ff */
[----:B------:R-:W-:-:S13]  /*3a40*/  ISETP.NE.AND P0, PT, R0, UR5, PT ;  /* 0x0000000500007c0c */ /* 0x000fda000bf05270 */
[----:B------:R-:W-:Y:S05]  /*3a50*/  @P0 BRA `(.L_x_69) ;  /* 0x00000000003c0947 */ /* 0x000fea0003800000 */
[----:B------:R-:W1:Y:S01]  /*3a60*/  S2R R2, SR_LANEID ;  /* 0x0000000000027919 */ /* 0x000e620000000000 */
[----:B------:R-:W-:Y:S01]  /*3a70*/  ULOP3.LUT UR8, URZ, UR8, URZ, 0x33, !UPT ;  /* 0x00000008ff087292 */ /* 0x000fe2000f8e33ff */
[----:B------:R-:W-:Y:S02]  /*3a80*/  VOTEU.ANY UR7, UPT, PT ;  /* 0x0000000000077886 */ /* 0x000fe400038e0100 */
[----:B------:R-:W-:-:S03]  /*3a90*/  UFLO.U32 UR7, UR7 ;  /* 0x00000007000772bd */ /* 0x000fc600080e0000 */
[----:B------:R-:W-:-:S04]  /*3aa0*/  IMAD.U32 R0, RZ, RZ, UR8 ;  /* 0x00000008ff007e24 */ /* 0x000fc8000f8e00ff */
[----:B------:R2:W4:Y:S02]  /*3ab0*/  REDUX UR6, R0 ;  /* 0x00000000000673c4 */ /* 0x0005240000000000 */
[----:B------:R1:W-:Y:S02]  /*3ac0*/  UTCATOMSWS.AND URZ, UR8 ;  /* 0x0000000800ff79e3 */ /* 0x0003e40008000000 */
[----:B-1----:R-:W-:Y:S02]  /*3ad0*/  ISETP.EQ.U32.AND P0, PT, R2, UR7, PT ;  /* 0x0000000702007c0c */ /* 0x002fe4000bf02070 */
[----:B--2---:R-:W-:Y:S02]  /*3ae0*/  LOP3.LUT R0, RZ, UR5, RZ, 0x33, !PT ;  /* 0x00000005ff007c12 */ /* 0x004fe4000f8e33ff */
[----:B----4-:R-:W-:Y:S02]  /*3af0*/  MOV R2, UR6 ;  /* 0x0000000600027c02 */ /* 0x010fe40008000f00 */
[----:B------:R-:W1:Y:S07]  /*3b00*/  REDUX UR5, R0 ;  /* 0x00000000000573c4 */ /* 0x000e6e0000000000 */
[----:B------:R2:W-:Y:S01]  /*3b10*/  @P0 ATOMS.AND RZ, [UR4+0x14], R2 ;  /* 0x00001402ffff098c */ /* 0x0005e2000a800004 */
[----:B-1----:R-:W-:-:S05]  /*3b20*/  IMAD.U32 R0, RZ, RZ, UR5 ;  /* 0x00000005ff007e24 */ /* 0x002fca000f8e00ff */
[----:B------:R2:W-:Y:S01]  /*3b30*/  @P0 ATOMS.AND RZ, [UR4+0x18], R0 ;  /* 0x00001800ffff098c */ /* 0x0005e2000a800004 */
[----:B------:R-:W-:Y:S05]  /*3b40*/  BRA `(.L_x_70) ;  /* 0x0000000000147947 */ /* 0x000fea0003800000 */
.L_x_69:
[----:B------:R-:W-:Y:S02]  /*3b50*/  MOV R2, 0x3b70 ;  /* 0x00003b7000027802 */ /* 0x000fe40000000f00 */
[----:B---3-5:R-:W-:Y:S05]  /*3b60*/  CALL.REL.NOINC `($__internal_0_$__cuda_sm10x_tcgen05_guardrail_trap_col_being_dealloced_not_returned_by_alloc) ;  /* 0x0000006c00347944 */ /* 0x028fea0003c00000 */
[----:B------:R-:W-:Y:S05]  /*3b70*/  BRA `(.L_x_70) ;  /* 0x0000000000087947 */ /* 0x000fea0003800000 */
.L_x_68:
[----:B------:R-:W-:Y:S02]  /*3b80*/  MOV R2, 0x3ba0 ;  /* 0x00003ba000027802 */ /* 0x000fe40000000f00 */
[----:B---3-5:R-:W-:Y:S05]  /*3b90*/  CALL.REL.NOINC `($__internal_2_$__cuda_sm10x_tcgen05_guardrail_trap_unallocated_columns_being_dealloced) ;  /* 0x0000006c00407944 */ /* 0x028fea0003c00000 */
.L_x_70:
[----:B------:R-:W-:Y:S01]  /*3ba0*/  NOP ;  /* 0x0000000000007918 */ /* 0x000fe20000000000 */
[----:B------:R-:W-:Y:S05]  /*3bb0*/  EXIT ;  /* 0x000000000000794d */ /* 0x000fea0003800000 */
.L_x_52:
[----:B------:R-:W-:-:S09]  /*3bc0*/  UISETP.NE.OR UP3, UPT, UR8, 0x3, UP3 ;  /* 0x000000030800788c */ /* 0x000fd20009f65670 */
[----:B------:R-:W-:Y:S05]  /*3bd0*/  BRA.U UP3, `(.L_x_71) ;  /* 0x0000000d03b07547 */ /* 0x000fea000b800000 */
[----:B------:R-:W1:Y:S01]  /*3be0*/  LDC R0, c[0x0][0xb30] ;  /* 0x0002cc00ff007b82 */ /* 0x000e620000000800 */
[----:B------:R-:W2:Y:S01]  /*3bf0*/  LDCU.64 UR8, c[0x0][0x888] ;  /* 0x00011100ff0877ac */ /* 0x000ea20008000a00 */
[----:B------:R-:W-:Y:S02]  /*3c00*/  HFMA2 R27, -RZ, RZ, 0, 0 ;  /* 0x00000000ff1b7431 */ /* 0x000fe400000001ff */
[----:B------:R-:W-:Y:S01]  /*3c10*/  IMAD.MOV.U32 R29, RZ, RZ, 0x1 ;  /* 0x00000001ff1d7424 */ /* 0x000fe200078e00ff */
[----:B------:R-:W-:Y:S01]  /*3c20*/  MOV R25, 0x2000 ;  /* 0x0000200000197802 */ /* 0x000fe20000000f00 */
[----:B------:R-:W4:Y:S01]  /*3c30*/  LDCU.64 UR6, c[0x0][0x890] ;  /* 0x00011200ff0677ac */ /* 0x000f220008000a00 */
[----:B------:R-:W-:Y:S01]  /*3c40*/  IMAD.MOV.U32 R28, RZ, RZ, RZ ;  /* 0x000000ffff1c7224 */ /* 0x000fe200078e00ff */
[----:B------:R-:W3:Y:S01]  /*3c50*/  LDC R24, c[0x0][0x370] ;  /* 0x0000dc00ff187b82 */ /* 0x000ee20000000800 */
[----:B------:R-:W-:Y:S01]  /*3c60*/  UMOV UR13, 0x400 ;  /* 0x00000400000d7882 */ /* 0x000fe20000000000 */
[----:B------:R-:W-:-:S02]  /*3c70*/  UPLOP3.LUT UP1, UPT, UPT, UPT, UPT, 0x40, 0x4 ;  /* 0x000000000004789c */ /* 0x000fc40003f2e870 */
[----:B------:R-:W-:Y:S01]  /*3c80*/  ULEA UR13, UR4, UR13, 0x18 ;  /* 0x0000000d040d7291 */ /* 0x000fe2000f8ec0ff */
[----:B------:R-:W-:-:S03]  /*3c90*/  UMOV UR14, URZ ;  /* 0x000000ff000e7c82 */ /* 0x000fc60008000000 */
[----:B------:R-:W3:Y:S01]  /*3ca0*/  LDC R3, c[0x0][0xb0c] ;  /* 0x0002c300ff037b82 */ /* 0x000ee20000000800 */
[----:B--2---:R-:W-:Y:S02]  /*3cb0*/  UISETP.NE.U32.AND UP3, UPT, UR8, URZ, UPT ;  /* 0x000000ff0800728c */ /* 0x004fe4000bf65070 */
[----:B----4-:R-:W-:-:S05]  /*3cc0*/  UISETP.NE.U32.AND UP5, UPT, UR6, URZ, UPT ;  /* 0x000000ff0600728c */ /* 0x010fca000bfa5070 */
[----:B------:R-:W2:Y:S01]  /*3cd0*/  LDC R20, c[0x0][0xb20] ;  /* 0x0002c800ff147b82 */ /* 0x000ea20000000800 */
[----:B-1----:R-:W-:Y:S01]  /*3ce0*/  ISETP.NE.AND P1, PT, R0, 0x1, PT ;  /* 0x000000010000780c */ /* 0x002fe20003f25270 */
[----:B------:R-:W-:Y:S02]  /*3cf0*/  UISETP.NE.AND.EX UP3, UPT, UR9, URZ, UPT, UP3 ;  /* 0x000000ff0900728c */ /* 0x000fe4000bf65330 */
[----:B------:R-:W-:-:S04]  /*3d00*/  UISETP.NE.AND.EX UP5, UPT, UR7, URZ, UPT, UP5 ;  /* 0x000000ff0700728c */ /* 0x000fc8000bfa5350 */
[----:B------:R-:W1:Y:S08]  /*3d10*/  LDC.64 R30, c[0x0][0x348] ;  /* 0x0000d200ff1e7b82 */ /* 0x000e700000000a00 */
[----:B------:R-:W4:Y:S08]  /*3d20*/  LDC.64 R14, c[0x0][0xb10] ;  /* 0x0002c400ff0e7b82 */ /* 0x000f300000000a00 */
[----:B------:R-:W1:Y:S08]  /*3d30*/  LDC.64 R6, c[0x0][0xb18] ;  /* 0x0002c600ff067b82 */ /* 0x000e700000000a00 */
[----:B------:R-:W1:Y:S08]  /*3d40*/  LDC.64 R4, c[0x0][0xb28] ;  /* 0x0002ca00ff047b82 */ /* 0x000e700000000a00 */
[----:B--23--:R-:W1:Y:S02]  /*3d50*/  LDC R21, c[0x0][0x374] ;  /* 0x0000dd00ff157b82 */ /* 0x00ce640000000800 */
.L_x_80:
[C---:B------:R-:W-:Y:S02]  /*3d60*/  LEA R0, R28.reuse, UR13, 0x3 ;  /* 0x0000000d1c007c11 */ /* 0x040fe4000f8e18ff */
[----:B------:R-:W-:Y:S02]  /*3d70*/  SHF.L.U32 R2, R27, 0x1f, RZ ;  /* 0x0000001f1b027819 */ /* 0x000fe400000006ff */
[----:B------:R-:W-:Y:S02]  /*3d80*/  LEA R16, R28, UR13, 0x4 ;  /* 0x0000000d1c107c11 */ /* 0x000fe4000f8e20ff */
[----:B--2---:R-:W2:Y:S02]  /*3d90*/  SYNCS.PHASECHK.TRANS64.TRYWAIT P0, [R0+URZ+0xc0], R2 ;  /* 0x0000c002000075a7 */ /* 0x004ea400080011ff */
[----:B--2---:R-:W-:Y:S05]  /*3da0*/  @!P0 BRA `(.L_x_72) ;  /* 0x0000006400dc8947 */ /* 0x004fea0003800000 */
.L_x_247:
[----:B------:R-:W-:Y:S01]  /*3db0*/  ISETP.GE.AND P0, PT, R36, 0x1, PT ;  /* 0x000000012400780c */ /* 0x000fe20003f06270 */
[----:B------:R-:W3:Y:S01]  /*3dc0*/  LDS.128 R16, [R16+0x150] ;  /* 0x0001500010107984 */ /* 0x000ee20000000c00 */
[----:B--2---:R-:W-:Y:S01]  /*3dd0*/  VIADD R0, R0, 0xd0 ;  /* 0x000000d000007836 */ /* 0x004fe20000000000 */
[----:B------:R-:W-:Y:S01]  /*3de0*/  @!PT LDS RZ, [RZ] ;  /* 0x00000000fffff984 */ /* 0x000fe20000000800 */
[----:B------:R-:W-:Y:S01]  /*3df0*/  @!PT LDS RZ, [RZ] ;  /* 0x00000000fffff984 */ /* 0x000fe20000000800 */
[----:B------:R-:W-:Y:S01]  /*3e00*/  @!PT LDS RZ, [RZ] ;  /* 0x00000000fffff984 */ /* 0x000fe20000000800 */
[----:B------:R-:W-:Y:S01]  /*3e10*/  @!PT LDS RZ, [RZ] ;  /* 0x00000000fffff984 */ /* 0x000fe20000000800 */
[----:B------:R2:W-:Y:S06]  /*3e20*/  MEMBAR.ALL.CTA ;  /* 0x0000000000007992 */ /* 0x0005ec0000008000 */
[----:B--2---:R-:W2:Y:S01]  /*3e30*/  FENCE.VIEW.ASYNC.S ;  /* 0x00000000000073c6 */ /* 0x004ea20000000000 */
[----:B------:R-:W-:Y:S04]  /*3e40*/  PRMT R0, RZ, 0x654, R0 ;  /* 0x00000654ff007816 */ /* 0x000fe80000000000 */
[----:B--2---:R2:W-:Y:S01]  /*3e50*/  SYNCS.ARRIVE.TRANS64.RED.A1T0 RZ, [R0+URZ], RZ ;  /* 0x000000ff00ff79a7 */ /* 0x0045e200081004ff */
[----:B---3--:R-:W-:Y:S11]  /*3e60*/  LOP3.LUT P3, RZ, R18, 0x1, RZ, 0xc0, !PT ;  /* 0x0000000112ff7812 */ /* 0x008ff6000786c0ff */
[----:B------:R-:W-:Y:S02]  /*3e70*/  @!UPT UIADD3 URZ, UPT, UPT, URZ, URZ, URZ ;  /* 0x000000fffffff290 */ /* 0x000fe4000fffe0ff */
[----:B------:R-:W-:Y:S02]  /*3e80*/  @P3 MOV R11, R16 ;  /* 0x00000010000b3202 */ /* 0x000fe40000000f00 */
[----:B------:R-:W-:Y:S01]  /*3e90*/  @P3 LOP3.LUT R10, R17, 0xffff, RZ, 0xc0, !PT ;  /* 0x0000ffff110a3812 */ /* 0x000fe200078ec0ff */
[----:B--2---:R-:W-:Y:S06]  /*3ea0*/  @!P0 BRA `(.L_x_73) ;  /* 0x0000000000a48947 */ /* 0x004fec0003800000 */
[-C--:B-1----:R-:W-:Y:S01]  /*3eb0*/  IMAD.HI.U32 R0, R21, R7.reuse, RZ ;  /* 0x0000000715007227 */ /* 0x082fe200078e00ff */
[----:B------:R-:W-:Y:S02]  /*3ec0*/  ISETP.NE.AND P0, PT, R6, 0x1, PT ;  /* 0x000000010600780c */ /* 0x000fe40003f05270 */
[----:B------:R-:W-:Y:S01]  /*3ed0*/  ISETP.NE.AND P2, PT, R36, 0x1, PT ;  /* 0x000000012400780c */ /* 0x000fe20003f45270 */
[----:B----4-:R-:W-:Y:S01]  /*3ee0*/  IMAD.HI.U32 R9, R24, R14, RZ ;  /* 0x0000000e18097227 */ /* 0x010fe200078e00ff */
[----:B------:R-:W-:Y:S02]  /*3ef0*/  SHF.R.U32.HI R0, RZ, R20, R0 ;  /* 0x00000014ff007219 */ /* 0x000fe40000011600 */
[----:B------:R-:W-:Y:S01]  /*3f00*/  ISETP.NE.AND P4, PT, R3, 0x1, PT ;  /* 0x000000010300780c */ /* 0x000fe20003f85270 */
[----:B------:R-:W-:Y:S01]  /*3f10*/  IMAD.HI.U32 R13, R10, R7, RZ ;  /* 0x000000070a0d7227 */ /* 0x000fe200078e00ff */
[----:B------:R-:W-:Y:S02]  /*3f20*/  SHF.R.U32.HI R9, RZ, R15, R9 ;  /* 0x0000000fff097219 */ /* 0x000fe40000011609 */
[----:B------:R-:W-:Y:S01]  /*3f30*/  SEL R0, R21, R0, !P0 ;  /* 0x0000000015007207 */ /* 0x000fe20004000000 */
[----:B------:R-:W-:Y:S01]  /*3f40*/  IMAD.HI.U32 R12, R11, R14, RZ ;  /* 0x0000000e0b0c7227 */ /* 0x000fe200078e00ff */
[----:B------:R-:W-:Y:S03]  /*3f50*/  SEL R9, R24, R9, !P4 ;  /* 0x0000000918097207 */ /* 0x000fe60006000000 */
[-C--:B------:R-:W-:Y:S01]  /*3f60*/  IMAD.HI.U32 R8, R0, R4.reuse, RZ ;  /* 0x0000000400087227 */ /* 0x080fe200078e00ff */
[----:B------:R-:W-:Y:S03]  /*3f70*/  SHF.R.U32.HI R12, RZ, R15, R12 ;  /* 0x0000000fff0c7219 */ /* 0x000fe6000001160c */
[----:B------:R-:W-:Y:S01]  /*3f80*/  IMAD.HI.U32 R2, R9, R4, RZ ;  /* 0x0000000409027227 */ /* 0x000fe200078e00ff */
[-C--:B------:R-:W-:Y:S02]  /*3f90*/  @P2 SHF.R.U32.HI R0, RZ, R5.reuse, R8 ;  /* 0x00000005ff002219 */ /* 0x080fe40000011608 */
[----:B------:R-:W-:Y:S02]  /*3fa0*/  SHF.R.U32.HI R8, RZ, R20, R13 ;  /* 0x00000014ff087219 */ /* 0x000fe4000001160d */
[----:B------:R-:W-:Y:S01]  /*3fb0*/  @P2 SHF.R.U32.HI R9, RZ, R5, R2 ;  /* 0x00000005ff092219 */ /* 0x000fe20000011602 */
[----:B------:R-:W-:Y:S01]  /*3fc0*/  IMAD R0, R36, R0, RZ ;  /* 0x0000000024007224 */ /* 0x000fe200078e02ff */
[----:B------:R-:W-:Y:S02]  /*3fd0*/  SEL R8, R10, R8, !P0 ;  /* 0x000000080a087207 */ /* 0x000fe40004000000 */
[----:B------:R-:W-:Y:S01]  /*3fe0*/  SEL R2, R11, R12, !P4 ;  /* 0x0000000c0b027207 */ /* 0x000fe20006000000 */
[----:B------:R-:W-:Y:S01]  /*3ff0*/  IMAD R12, R36, R9, RZ ;  /* 0x00000009240c7224 */ /* 0x000fe200078e02ff */
[C---:B------:R-:W-:Y:S01]  /*4000*/  ISETP.GE.AND P0, PT, R8.reuse, R0, PT ;  /* 0x000000000800720c */ /* 0x040fe20003f06270 */
[----:B------:R-:W-:Y:S03]  /*4010*/  IMAD.HI.U32 R0, R8, R4, RZ ;  /* 0x0000000408007227 */ /* 0x000fe600078e00ff */
[----:B------:R-:W-:Y:S02]  /*4020*/  ISETP.GE.OR P0, PT, R2, R12, P0 ;  /* 0x0000000c0200720c */ /* 0x000fe40000706670 */
[-C--:B------:R-:W-:Y:S04]  /*4030*/  SHF.R.U32.HI R0, RZ, R5.reuse, R0 ;  /* 0x00000005ff007219 */ /* 0x080fe80000011600 */
[----:B------:R-:W-:Y:S05]  /*4040*/  SEL R13, R8, R0, !P2 ;  /* 0x00000000080d7207 */ /* 0x000fea0005000000 */
[----:B------:R-:W-:Y:S02]  /*4050*/  IMAD.MOV R12, RZ, RZ, -R13 ;  /* 0x000000ffff0c7224 */ /* 0x000fe400078e0a0d */
[----:B------:R-:W-:Y:S04]  /*4060*/  @!P0 IMAD.HI.U32 R0, R2, R4, RZ ;  /* 0x0000000402008227 */ /* 0x000fe800078e00ff */
[----:B------:R-:W-:Y:S01]  /*4070*/  IMAD R12, R36, R12, R8 ;  /* 0x0000000c240c7224 */ /* 0x000fe200078e0208 */
[----:B------:R-:W-:Y:S04]  /*4080*/  @!P0 SHF.R.U32.HI R0, RZ, R5, R0 ;  /* 0x00000005ff008219 */ /* 0x000fe80000011600 */
[----:B------:R-:W-:Y:S04]  /*4090*/  @!P0 SEL R0, R2, R0, !P2 ;  /* 0x0000000002008207 */ /* 0x000fe80005000000 */
[----:B------:R-:W-:Y:S01]  /*40a0*/  @!P0 IADD3 R13, PT, PT, R13, -R0, RZ ;  /* 0x800000000d0d8210 */ /* 0x000fe20007ffe0ff */
[----:B------:R-:W-:Y:S01]  /*40b0*/  @!P0 IMAD R0, R9, R12, R0 ;  /* 0x0000000c09008224 */ /* 0x000fe200078e0200 */
[----:B------:R-:W-:Y:S01]  /*40c0*/  IADD3 R9, PT, PT, -R8, RZ, RZ ;  /* 0x000000ff08097210 */ /* 0x000fe20007ffe1ff */
[--C-:B------:R-:W-:Y:S02]  /*40d0*/  IMAD.MOV R12, RZ, RZ, -R2.reuse ;  /* 0x000000ffff0c7224 */ /* 0x100fe400078e0a02 */
[----:B------:R-:W-:Y:S02]  /*40e0*/  @!P0 IMAD R8, R13, R36, R2 ;  /* 0x000000240d088224 */ /* 0x000fe400078e0202 */
[----:B------:R-:W-:Y:S02]  /*40f0*/  @!P0 IMAD.MOV.U32 R2, RZ, RZ, R0 ;  /* 0x000000ffff028224 */ /* 0x000fe400078e0000 */
[----:B------:R-:W-:Y:S02]  /*4100*/  IMAD R11, R3, R12, R11 ;  /* 0x0000000c030b7224 */ /* 0x000fe400078e020b */
[----:B------:R-:W-:Y:S02]  /*4110*/  IMAD R10, R6, R9, R10 ;  /* 0x00000009060a7224 */ /* 0x000fe400078e020a */
[----:B------:R-:W-:Y:S02]  /*4120*/  IMAD R11, R2, R3, R11 ;  /* 0x00000003020b7224 */ /* 0x000fe400078e020b */
[----:B------:R-:W-:Y:S02]  /*4130*/  IMAD R10, R8, R6, R10 ;  /* 0x00000006080a7224 */ /* 0x000fe400078e020a */
.L_x_73:
[----:B------:R-:W-:Y:S05]  /*4140*/  BRA.U UP1, `(.L_x_74) ;  /* 0x0000000101107547 */ /* 0x000fea000b800000 */
[----:B------:R-:W-:Y:S04]  /*4150*/  MOV R2, UR5 ;  /* 0x0000000500027c02 */ /* 0x000fe80008000f00 */
[----:B------:R-:W-:Y:S04]  /*4160*/  SHF.L.U32 R2, R2, 0x1f, RZ ;  /* 0x0000001f02027819 */ /* 0x000fe800000006ff */
[----:B------:R-:W2:Y:S02]  /*4170*/  SYNCS.PHASECHK.TRANS64.TRYWAIT P0, [UR13+0xb8], R2 ;  /* 0x0000b802ff0075a7 */ /* 0x000ea4000800110d */
[----:B--2---:R-:W-:Y:S05]  /*4180*/  @!P0 BRA `(.L_x_75) ;  /* 0x0000006000f88947 */ /* 0x004fea0003800000 */
.L_x_74:
[----:B------:R-:W-:Y:S02]  /*4190*/  R2UR UR11, R22 ;  /* 0x00000000160b72ca */ /* 0x000fe400000e0000 */
[----:B------:R-:W-:Y:S02]  /*41a0*/  R2UR UR10, R23 ;  /* 0x00000000170a72ca */ /* 0x000fe400000e0000 */
[----:B------:R-:W-:Y:S04]  /*41b0*/  ISETP.NE.U32.AND P2, PT, RZ, UR6, PT ;  /* 0x00000006ff007c0c */ /* 0x000fe8000bf45070 */
[----:B------:R-:W-:Y:S05]  /*41c0*/  ISETP.NE.AND.EX P2, PT, RZ, UR7, PT, P2 ;  /* 0x00000007ff007c0c */ /* 0x000fea000bf45320 */
[----:B------:R-:W-:Y:S02]  /*41d0*/  USHF.L.U32 UR11, UR11, 0x7, URZ ;  /* 0x000000070b0b7899 */ /* 0x000fe400080006ff */
[----:B------:R-:W-:Y:S01]  /*41e0*/  USHF.L.U32 UR10, UR10, 0x6, URZ ;  /* 0x000000060a0a7899 */ /* 0x000fe200080006ff */
[----:B------:R-:W-:Y:S11]  /*41f0*/  BRA.U !UP5, `(.L_x_76) ;  /* 0x000000010d347547 */ /* 0x000ff6000b800000 */
[----:B------:R-:W-:Y:S01]  /*4200*/  UPLOP3.LUT UP0, UPT, UPT, UPT, UP3, 0x80, 0x8 ;  /* 0x000000000008789c */ /* 0x000fe20003f0f030 */
[----:B--2---:R-:W-:Y:S02]  /*4210*/  HFMA2 R0, -RZ, RZ, 0, 5.9604644775390625e-08 ;  /* 0x00000001ff007431 */ /* 0x004fe400000001ff */
[----:B------:R-:W-:Y:S03]  /*4220*/  IMAD.MOV.U32 R100, RZ, RZ, 0x1 ;  /* 0x00000001ff647424 */ /* 0x000fe600078e00ff */
[----:B------:R-:W-:Y:S05]  /*4230*/  PLOP3.LUT P0, PT, PT, PT, UP0, 0x80, 0x8 ;  /* 0x000000000008781c */ /* 0x000fea0003f0f008 */
[----:B------:R-:W2:Y:S01]  /*4240*/  @UP0 LDCU.64 UR16, c[0x0][0x888] ;  /* 0x00011100ff1007ac */ /* 0x000ea20008000a00 */
[----:B------:R-:W-:Y:S07]  /*4250*/  @UP0 UIMAD UR8, UR36, UR6, URZ ;  /* 0x00000006240802a4 */ /* 0x000fee000f8e02ff */
[----:B------:R-:W-:Y:S01]  /*4260*/  @!P0 PRMT R100, R0, 0x7610, R100 ;  /* 0x0000761000648816 */ /* 0x000fe20000000064 */
[----:B--2---:R-:W-:Y:S03]  /*4270*/  @UP0 UIMAD.WIDE UR16, UR8, 0x4, UR16 ;  /* 0x00000004081008a5 */ /* 0x004fe6000f8e0210 */
[----:B------:R-:W2:Y:S03]  /*4280*/  @!UP0 LDCU UR8, c[0x0][0x880] ;  /* 0x00011000ff0887ac */ /* 0x000ea60008000800 */
[----:B-----5:R-:W-:Y:S01]  /*4290*/  IMAD.U32 R62, RZ, RZ, UR16 ;  /* 0x00000010ff3e7e24 */ /* 0x020fe2000f8e00ff */
[----:B------:R-:W-:Y:S05]  /*42a0*/  MOV R63, UR17 ;  /* 0x00000011003f7c02 */ /* 0x000fea0008000f00 */
[----:B------:R3:W5:Y:S02]  /*42b0*/  @P0 LDG.E R62, desc[UR38][R62.64] ;  /* 0x000000263e3e0981 */ /* 0x000764000c1e1900 */
[----:B--23--:R-:W-:Y:S07]  /*42c0*/  @!P0 IMAD.U32 R62, RZ, RZ, UR8 ;  /* 0x00000008ff3e8e24 */ /* 0x00cfee000f8e00ff */
.L_x_76:
[----:B-----5:R-:W-:Y:S01]  /*42d0*/  @!P2 FSETP.EQ.AND P0, PT, R62, RZ, PT ;  /* 0x000000ff3e00a20b */ /* 0x020fe20003f02000 */
[----:B------:R-:W-:Y:S01]  /*42e0*/  @!UPT UIADD3 URZ, UPT, UPT, URZ, URZ, URZ ;  /* 0x000000fffffff290 */ /* 0x000fe2000fffe0ff */
[----:B------:R-:W-:Y:S11]  /*42f0*/  @!P2 BRA `(.L_x_77) ;  /* 0x000000000014a947 */ /* 0x000ff60003800000 */
[----:B------:R-:W-:Y:S02]  /*4300*/  LOP3.LUT P2, RZ, R100, 0xff, RZ, 0xc0, !PT ;  /* 0x000000ff64ff7812 */ /* 0x000fe4000784c0ff */
[----:B------:R-:W-:Y:S04]  /*4310*/  PLOP3.LUT P0, PT, PT, PT, UP0, 0x80, 0x8 ;  /* 0x000000000008781c */ /* 0x000fe80003f0f008 */
[----:B------:R-:W-:Y:S07]  /*4320*/  PLOP3.LUT P0, PT, P0, PT, PT, 0x8, 0x80 ;  /* 0x000000000080781c */ /* 0x000fee000070e170 */
[----:B------:R-:W-:Y:S11]  /*4330*/  @P2 FSETP.EQ.AND P0, PT, R62, RZ, PT ;  /* 0x000000ff3e00220b */ /* 0x000ff60003f02000 */
[----:B------:R-:W-:Y:S02]  /*4340*/  @!UPT UIADD3 URZ, UPT, UPT, URZ, URZ, URZ ;  /* 0x000000fffffff290 */ /* 0x000fe4000fffe0ff */
.L_x_77:
[----:B------:R-:W-:Y:S01]  /*4350*/  ULEA UR16, UR14, UR13, 0x3 ;  /* 0x0000000d0e107291 */ /* 0x000fe2000f8e18ff */
[----:B------:R-:W-:Y:S02]  /*4360*/  SHF.L.U32 R9, R29, 0x1f, RZ ;  /* 0x0000001f1d097819 */ /* 0x000fe400000006ff */
[----:B------:R-:W-:Y:S04]  /*4370*/  ELECT P4, URZ, PT ;  /* 0x0000000000ff782f */ /* 0x000fe80003880000 */
[----:B------:R-:W-:Y:S02]  /*4380*/  PLOP3.LUT P4, PT, P0, P4, PT, 0xf2, 0x2f ;  /* 0x00000000002f781c */ /* 0x000fe40000789e72 */
[----:B------:R-:W3:Y:S11]  /*4390*/  SYNCS.PHASECHK.TRANS64.TRYWAIT P2, [UR16+0x98], R9 ;  /* 0x00009809ff0075a7 */ /* 0x000ef60008041110 */
[----:B-1----:R-:W-:Y:S05]  /*43a0*/  @!P4 IADD3 R8, P0, PT, R30, 0x580, RZ ;  /* 0x000005801e08c810 */ /* 0x002fea0007f1e0ff */
[----:B--2---:R-:W-:Y:S01]  /*43b0*/  @!P4 IMAD.X R2, RZ, RZ, R31, P0 ;  /* 0x000000ffff02c224 */ /* 0x004fe200000e061f */
[----:B---3--:R-:W-:Y:S07]  /*43c0*/  @!P2 BRA `(.L_x_78) ;  /* 0x000000600080a947 */ /* 0x008fee0003800000 */
.L_x_250:
[----:B------:R-:W2:Y:S01]  /*43d0*/  LDC.64 R12, c[0x0][0xb18] ;  /* 0x0002c600ff0c7b82 */ /* 0x000ea20000000a00 */
[----:B------:R-:W-:Y:S01]  /*43e0*/  @!P4 R2UR UR8, R2 ;  /* 0x000000000208c2ca */ /* 0x000fe200000e0000 */
[----:B------:R-:W-:Y:S01]  /*43f0*/  VOTEU.ALL UP2, P4 ;  /* 0x0000000000ff7886 */ /* 0x000fe20002040000 */
[----:B------:R-:W-:Y:S01]  /*4400*/  @!P4 R2UR UR9, R8 ;  /* 0x000000000809c2ca */ /* 0x000fe200000e0000 */
[----:B------:R-:W-:Y:S01]  /*4410*/  VOTEU.ALL UP1, P4 ;  /* 0x0000000000ff7886 */ /* 0x000fe20002020000 */
[----:B-1----:R-:W-:Y:S03]  /*4420*/  @!P4 IMAD.MOV.U32 R0, RZ, RZ, 0x2000 ;  /* 0x00002000ff00c424 */ /* 0x002fe600078e00ff */
[----:B------:R-:W1:Y:S01]  /*4430*/  @!P1 LDC R2, c[0x0][0xb0c] ;  /* 0x0002c300ff029b82 */ /* 0x000e620000000800 */
[----:B------:R-:W-:Y:S01]  /*4440*/  UMOV UR22, 0x0 ;  /* 0x0000000000167882 */ /* 0x000fe20000000000 */
[----:B------:R-:W-:Y:S01]  /*4450*/  UMOV UR23, 0x10000000 ;  /* 0x1000000000177882 */ /* 0x000fe20000000000 */
[----:B------:R-:W-:Y:S01]  /*4460*/  UMOV UR12, UR36 ;  /* 0x00000024000c7c82 */ /* 0x000fe20008000000 */
[----:B------:R-:W-:Y:S01]  /*4470*/  UIADD3 UR15, UPT, UPT, UR14, 0x1, URZ ;  /* 0x000000010e0f7890 */ /* 0x000fe2000fffe0ff */
[----:B------:R-:W-:Y:S01]  /*4480*/  @P3 SHF.R.U32.HI R26, RZ, 0x10, R17 ;  /* 0x00000010ff1a3819 */ /* 0x000fe20000011611 */
[----:B------:R-:W-:Y:S02]  /*4490*/  VIADD R28, R28, 0x1 ;  /* 0x000000011c1c7836 */ /* 0x000fe40000000000 */
[----:B------:R-:W-:Y:S01]  /*44a0*/  IMAD.U32 R9, RZ, RZ, UR8 ;  /* 0x00000008ff097e24 */ /* 0x000fe2000f8e00ff */
[----:B------:R-:W-:Y:S01]  /*44b0*/  @!UP2 ULEA UR8, UR14, UR13, 0xd ;  /* 0x0000000d0e08a291 */ /* 0x000fe2000f8e68ff */
[----:B------:R-:W-:Y:S01]  /*44c0*/  IMAD.U32 R8, RZ, RZ, UR9 ;  /* 0x00000009ff087e24 */ /* 0x000fe2000f8e00ff */
[----:B------:R-:W-:Y:S02]  /*44d0*/  UIADD3 UR9, UPT, UPT, UR16, 0x80, URZ ;  /* 0x0000008010097890 */ /* 0x000fe4000fffe0ff */
[----:B------:R-:W-:Y:S01]  /*44e0*/  @!P4 R2UR UR21, R9 ;  /* 0x000000000915c2ca */ /* 0x000fe200000e0000 */
[----:B------:R-:W-:Y:S01]  /*44f0*/  @!UP2 UIADD3 UR8, UPT, UPT, UR8, 0x200, URZ ;  /* 0x000002000808a890 */ /* 0x000fe2000fffe0ff */
[----:B------:R-:W-:Y:S01]  /*4500*/  @!P4 R2UR UR20, R8 ;  /* 0x000000000814c2ca */ /* 0x000fe200000e0000 */
[----:B------:R-:W-:Y:S01]  /*4510*/  UISETP.NE.AND UP4, UPT, UR15, 0x3, UPT ;  /* 0x000000030f00788c */ /* 0x000fe2000bf85270 */
[----:B------:R-:W3:Y:S01]  /*4520*/  LDC.64 R8, c[0x0][0xb10] ;  /* 0x0002c400ff087b82 */ /* 0x000ee20000000a00 */
[----:B------:R-:W-:Y:S02]  /*4530*/  UPRMT UR17, UR4, 0x654, UR9 ;  /* 0x0000065404117896 */ /* 0x000fe40008000009 */
[----:B------:R-:W-:Y:S02]  /*4540*/  USEL UR18, URZ, 0x1, UP4 ;  /* 0x00000001ff127887 */ /* 0x000fe4000a000000 */
[----:B------:R-:W-:Y:S04]  /*4550*/  USEL UR15, UR15, URZ, UP4 ;  /* 0x000000ff0f0f7287 */ /* 0x000fe8000a000000 */
[----:B------:R-:W-:Y:S01]  /*4560*/  ULEA UR14, UR15, UR13, 0x3 ;  /* 0x0000000d0f0e7291 */ /* 0x000fe2000f8e18ff */
[----:B------:R-:W-:Y:S01]  /*4570*/  LOP3.LUT R29, R29, UR18, RZ, 0x3c, !PT ;  /* 0x000000121d1d7c12 */ /* 0x000fe2000f8e3cff */
[----:B------:R1:W-:Y:S01]  /*4580*/  @!UP1 UTMALDG.3D [UR8], [UR20], desc[UR22] ;  /* 0x00001608140095b4 */ /* 0x0003e20008011000 */
[----:B------:R5:W-:Y:S02]  /*4590*/  @!P4 SYNCS.ARRIVE.TRANS64.RED.A0TR RZ, [UR16+0x80], R0 ;  /* 0x00008000ffffc9a7 */ /* 0x000be40008300410 */
[----:B------:R-:W-:Y:S01]  /*45a0*/  SHF.L.U32 R22, R29, 0x1f, RZ ;  /* 0x0000001f1d167819 */ /* 0x000fe200000006ff */
[C---:B---3--:R-:W-:Y:S01]  /*45b0*/  @!P1 IMAD.HI.U32 R8, R11.reuse, R8, RZ ;  /* 0x000000080b089227 */ /* 0x048fe200078e00ff */
[----:B--2---:R-:W-:Y:S02]  /*45c0*/  @!P1 ISETP.NE.AND P0, PT, R12, 0x1, PT ;  /* 0x000000010c00980c */ /* 0x004fe40003f05270 */
[----:B-1----:R-:W-:Y:S01]  /*45d0*/  @!P1 ISETP.NE.AND P2, PT, R2, 0x1, PT ;  /* 0x000000010200980c */ /* 0x002fe20003f45270 */
[----:B------:R-:W-:Y:S01]  /*45e0*/  SYNCS.ARRIVE.TRANS64.RED.A1T0 RZ, [UR17], RZ ;  /* 0x000000ffffff79a7 */ /* 0x000fe20008100411 */
[C---:B------:R-:W-:Y:S01]  /*45f0*/  @!P1 IMAD.HI.U32 R13, R10.reuse, R13, RZ ;  /* 0x0000000d0a0d9227 */ /* 0x040fe200078e00ff */
[----:B------:R-:W-:Y:S04]  /*4600*/  @!P1 SHF.R.U32.HI R8, RZ, R9, R8 ;  /* 0x00000009ff089219 */ /* 0x000fe80000011608 */
[----:B------:R-:W-:Y:S01]  /*4610*/  @!P1 SEL R8, R11, R8, !P2 ;  /* 0x000000080b089207 */ /* 0x000fe20005000000 */
[----:B------:R-:W1:Y:S01]  /*4620*/  SYNCS.PHASECHK.TRANS64.TRYWAIT P5, [UR14+0x98], R22 ;  /* 0x00009816ff0075a7 */ /* 0x000e6200080a110e */
[----:B-----5:R-:W2:Y:S02]  /*4630*/  @!P1 LDC R0, c[0x0][0xb20] ;  /* 0x0002c800ff009b82 */ /* 0x020ea40000000800 */
[----:B--2---:R-:W-:Y:S04]  /*4640*/  @!P1 SHF.R.U32.HI R0, RZ, R0, R13 ;  /* 0x00000000ff009219 */ /* 0x004fe8000001160d */
[----:B------:R-:W-:Y:S05]  /*4650*/  @!P1 SEL R9, R10, R0, !P0 ;  /* 0x000000000a099207 */ /* 0x000fea0004000000 */
[----:B------:R-:W-:Y:S02]  /*4660*/  @!P1 IMAD.IADD R0, R9, 0x1, -R8 ;  /* 0x0000000109009824 */ /* 0x000fe400078e0a08 */
[----:B------:R-:W-:Y:S02]  /*4670*/  @!P1 IMAD.IADD R8, R8, 0x1, -R9 ;  /* 0x0000000108089824 */ /* 0x000fe400078e0a09 */
[----:B------:R-:W-:Y:S02]  /*4680*/  @!P1 IMAD R11, R0, R2, R11 ;  /* 0x00000002000b9224 */ /* 0x000fe400078e020b */
[----:B------:R-:W-:Y:S01]  /*4690*/  @!P1 IMAD R10, R8, R12, R10 ;  /* 0x0000000c080a9224 */ /* 0x000fe200078e020a */
[----:B-1----:R-:W-:Y:S06]  /*46a0*/  @!P5 BRA `(.L_x_79) ;  /* 0x0000005c00e0d947 */ /* 0x002fec0003800000 */
.L_x_252:
[----:B------:R-:W-:Y:S01]  /*46b0*/  @!P4 IADD3 R2, P0, PT, R30, 0x580, RZ ;  /* 0x000005801e02c810 */ /* 0x000fe20007f1e0ff */
[----:B------:R-:W-:Y:S01]  /*46c0*/  UMOV UR20, 0x0 ;  /* 0x0000000000147882 */ /* 0x000fe20000000000 */
[----:B------:R-:W-:Y:S01]  /*46d0*/  UMOV UR21, 0x10000000 ;  /* 0x1000000000157882 */ /* 0x000fe20000000000 */
[----:B------:R-:W-:Y:S01]  /*46e0*/  VOTEU.ALL UP1, P4 ;  /* 0x0000000000ff7886 */ /* 0x000fe20002020000 */
[----:B------:R-:W-:Y:S01]  /*46f0*/  @!P4 R2UR UR9, R2 ;  /* 0x000000000209c2ca */ /* 0x000fe200000e0000 */
[----:B-1----:R-:W-:Y:S01]  /*4700*/  @!P4 IMAD.X R0, RZ, RZ, R31, P0 ;  /* 0x000000ffff00c224 */ /* 0x002fe200000e061f */
[----:B------:R-:W-:Y:S01]  /*4710*/  UMOV UR12, UR36 ;  /* 0x00000024000c7c82 */ /* 0x000fe20008000000 */
[----:B------:R-:W-:Y:S01]  /*4720*/  @P3 R2UR UR36, R26 ;  /* 0x000000001a2432ca */ /* 0x000fe200000e0000 */
[----:B------:R-:W-:Y:S01]  /*4730*/  @!UP1 ULEA UR16, UR15, UR13, 0xd ;  /* 0x0000000d0f109291 */ /* 0x000fe2000f8e68ff */
[----:B------:R-:W-:Y:S01]  /*4740*/  ISETP.NE.AND P0, PT, R28, 0x2, PT ;  /* 0x000000021c00780c */ /* 0x000fe20003f05270 */
[----:B------:R-:W-:Y:S01]  /*4750*/  @!UP1 UIADD3 UR10, UPT, UPT, UR10, 0x20, URZ ;  /* 0x000000200a0a9890 */ /* 0x000fe2000fffe0ff */
[----:B------:R-:W-:Y:S01]  /*4760*/  @!P4 R2UR UR8, R0 ;  /* 0x000000000008c2ca */ /* 0x000fe200000e0000 */
[----:B------:R-:W-:Y:S01]  /*4770*/  IMAD.IADD R23, R10, 0x1, R82 ;  /* 0x000000010a177824 */ /* 0x000fe200078e0252 */
[----:B------:R-:W-:Y:S01]  /*4780*/  SEL R0, RZ, 0x1, P0 ;  /* 0x00000001ff007807 */ /* 0x000fe20000000000 */
[----:B------:R-:W-:Y:S01]  /*4790*/  IMAD.IADD R22, R11, 0x1, R83 ;  /* 0x000000010b167824 */ /* 0x000fe200078e0253 */
[----:B------:R-:W-:Y:S02]  /*47a0*/  SEL R28, R28, RZ, P0 ;  /* 0x000000ff1c1c7207 */ /* 0x000fe40000000000 */
[----:B------:R-:W-:Y:S01]  /*47b0*/  IMAD.U32 R8, RZ, RZ, UR9 ;  /* 0x00000009ff087e24 */ /* 0x000fe2000f8e00ff */
[----:B------:R-:W-:Y:S01]  /*47c0*/  UIADD3 UR9, UPT, UPT, UR14, 0x80, URZ ;  /* 0x000000800e097890 */ /* 0x000fe2000fffe0ff */
[----:B------:R-:W-:Y:S03]  /*47d0*/  LOP3.LUT R27, R27, R0, RZ, 0x3c, !PT ;  /* 0x000000001b1b7212 */ /* 0x000fe600078e3cff */
[----:B------:R-:W-:Y:S02]  /*47e0*/  @!P4 R2UR UR18, R8 ;  /* 0x000000000812c2ca */ /* 0x000fe400000e0000 */
[----:B------:R-:W-:Y:S01]  /*47f0*/  IMAD.U32 R9, RZ, RZ, UR8 ;  /* 0x00000008ff097e24 */ /* 0x000fe2000f8e00ff */
[----:B------:R-:W-:Y:S01]  /*4800*/  @!UP1 UIADD3 UR8, UPT, UPT, UR16, 0x200, URZ ;  /* 0x0000020010089890 */ /* 0x000fe2000fffe0ff */
[----:B------:R-:W-:Y:S01]  /*4810*/  VOTEU.ALL UP1, P4 ;  /* 0x0000000000ff7886 */ /* 0x000fe20002020000 */
[----:B------:R-:W-:Y:S02]  /*4820*/  UPRMT UR16, UR4, 0x654, UR9 ;  /* 0x0000065404107896 */ /* 0x000fe40008000009 */
[----:B------:R-:W-:Y:S11]  /*4830*/  @!P4 R2UR UR19, R9 ;  /* 0x000000000913c2ca */ /* 0x000ff600000e0000 */
[----:B------:R-:W-:Y:S02]  /*4840*/  @!UPT UIADD3 URZ, UPT, UPT, URZ, URZ, URZ ;  /* 0x000000fffffff290 */ /* 0x000fe4000fffe0ff */
[----:B------:R2:W-:Y:S01]  /*4850*/  @!UP1 UTMALDG.3D [UR8], [UR18], desc[UR20] ;  /* 0x00001408120095b4 */ /* 0x0005e20008011000 */
[----:B------:R2:W-:Y:S01]  /*4860*/  @!P4 SYNCS.ARRIVE.TRANS64.RED.A0TR RZ, [UR14+0x80], R25 ;  /* 0x00008019ffffc9a7 */ /* 0x0005e2000830040e */
[----:B------:R-:W-:Y:S04]  /*4870*/  UIADD3 UR14, UPT, UPT, UR15, 0x1, URZ ;  /* 0x000000010f0e7890 */ /* 0x000fe8000fffe0ff */
[----:B------:R-:W-:Y:S04]  /*4880*/  UISETP.NE.AND UP1, UPT, UR14, 0x3, UPT ;  /* 0x000000030e00788c */ /* 0x000fe8000bf25270 */
[----:B------:R-:W-:Y:S02]  /*4890*/  USEL UR15, URZ, 0x1, UP1 ;  /* 0x00000001ff0f7887 */ /* 0x000fe40008800000 */
[----:B------:R-:W-:Y:S02]  /*48a0*/  USEL UR14, UR14, URZ, UP1 ;  /* 0x000000ff0e0e7287 */ /* 0x000fe40008800000 */
[----:B------:R-:W-:Y:S02]  /*48b0*/  UPLOP3.LUT UP1, UPT, UPT, UPT, UPT, 0x80, 0x8 ;  /* 0x000000000008789c */ /* 0x000fe40003f2f070 */
[----:B------:R-:W-:Y:S01]  /*48c0*/  LOP3.LUT R29, R29, UR15, RZ, 0x3c, !PT ;  /* 0x0000000f1d1d7c12 */ /* 0x000fe2000f8e3cff */
[----:B------:R-:W-:Y:S01]  /*48d0*/  SYNCS.ARRIVE.TRANS64.RED.A1T0 RZ, [UR16], RZ ;  /* 0x000000ffffff79a7 */ /* 0x000fe20008100410 */
[----:B------:R-:W-:Y:S07]  /*48e0*/  @P3 BRA `(.L_x_80) ;  /* 0xfffffff4001c3947 */ /* 0x000fee000383ffff */
[----:B------:R-:W-:Y:S01]  /*48f0*/  UIADD3 UR13, UPT, UPT, UR13, 0x98, URZ ;  /* 0x000000980d0d7890 */ /* 0x000fe2000fffe0ff */
[----:B------:R-:W-:-:S03]  /*4900*/  SHF.L.U32 R2, R29, 0x1f, RZ ;  /* 0x0000001f1d027819 */ /* 0x000fc600000006ff */
[----:B------:R-:W-:-:S09]  /*4910*/  ULEA UR4, UR14, UR13, 0x3 ;  /* 0x0000000d0e047291 */ /* 0x000fd2000f8e18ff */
[----:B------:R-:W1:Y:S02]  /*4920*/  SYNCS.PHASECHK.TRANS64.TRYWAIT P0, [UR4], R2 ;  /* 0x00000002ff0075a7 */ /* 0x000e640008001104 */
[----:B-1----:R-:W-:Y:S05]  /*4930*/  @!P0 BRA `(.L_x_81) ;  /* 0x0000005c00548947 */ /* 0x002fea0003800000 */
.L_x_254:
        /* <DEDUP_REMOVED lines=9> */
.L_x_256:
[----:B------:R-:W-:-:S04]  /*49d0*/  UIADD3 UR5, UPT, UPT, UR5, 0x1, URZ ;  /* 0x0000000105057890 */ /* 0x000fc8000fffe0ff */
[----:B------:R-:W-:-:S04]  /*49e0*/  UISETP.NE.AND UP0, UPT, UR5, 0x3, UPT ;  /* 0x000000030500788c */ /* 0x000fc8000bf05270 */
[----:B------:R-:W-:Y:S02]  /*49f0*/  USEL UR4, URZ, 0x1, UP0 ;  /* 0x00000001ff047887 */ /* 0x000fe40008000000 */
[----:B------:R-:W-:-:S04]  /*4a00*/  USEL UR5, UR5, URZ, UP0 ;  /* 0x000000ff05057287 */ /* 0x000fc80008000000 */
[----:B------:R-:W-:Y:S01]  /*4a10*/  ULEA UR5, UR5, UR13, 0x3 ;  /* 0x0000000d05057291 */ /* 0x000fe2000f8e18ff */
[----:B-1----:R-:W-:-:S04]  /*4a20*/  LOP3.LUT R2, R29, UR4, RZ, 0x3c, !PT ;  /* 0x000000041d027c12 */ /* 0x002fc8000f8e3cff */
[----:B------:R-:W-:Y:S01]  /*4a30*/  SHF.L.U32 R2, R2, 0x1f, RZ ;  /* 0x0000001f02027819 */ /* 0x000fe200000006ff */
[----:B------:R-:W-:-:S07]  /*4a40*/  IMAD.U32 R0, RZ, RZ, UR5 ;  /* 0x00000005ff007e24 */ /* 0x000fce000f8e00ff */
.L_x_83:
[----:B-1----:R1:W3:Y:S02]  /*4a50*/  SYNCS.PHASECHK.TRANS64.TRYWAIT P0, [R0+URZ], R2 ;  /* 0x00000002000075a7 */ /* 0x0022e400080011ff */
[----:B---3--:R-:W-:Y:S05]  /*4a60*/  @!P0 NANOSLEEP.SYNCS 0x989680 ;  /* 0x009896800000895d */ /* 0x008fea0003900000 */
[----:B------:R-:W3:Y:S02]  /*4a70*/  @!P0 SYNCS.PHASECHK.TRANS64 P0, [R0+URZ], R2 ;  /* 0x00000002000085a7 */ /* 0x000ee400080010ff */
[----:B--23--:R-:W-:Y:S05]  /*4a80*/  @P0 EXIT ;  /* 0x000000000000094d */ /* 0x00cfea0003800000 */
[----:B------:R-:W-:Y:S05]  /*4a90*/  BRA `(.L_x_83) ;  /* 0xfffffffc00ec7947 */ /* 0x000fea000383ffff */
.L_x_71:
[----:B------:R-:W-:-:S06]  /*4aa0*/  UISETP.GE.AND UP1, UPT, UR8, 0x4, UPT ;  /* 0x000000040800788c */ /* 0x000fcc000bf26270 */
[----:B------:R-:W-:-:S13]  /*4ab0*/  PLOP3.LUT P0, PT, PT, PT, UP1, 0x80, 0x8 ;  /* 0x000000000008781c */ /* 0x000fda0003f0f018 */
[----:B------:R-:W-:Y:S05]  /*4ac0*/  @!P0 EXIT ;  /* 0x000000000000894d */ /* 0x000fea0003800000 */
[----:B------:R-:W-:Y:S01]  /*4ad0*/  BAR.SYNC.DEFER_BLOCKING 0x6, 0xa0 ;  /* 0x0182800000007b1d */ /* 0x000fe20000010000 */
[C---:B------:R-:W-:Y:S01]  /*4ae0*/  IMAD.SHL.U32 R2, R121.reuse, 0x20, RZ ;  /* 0x0000002079027824 */ /* 0x040fe200078e00ff */
[C---:B------:R-:W-:Y:S01]  /*4af0*/  LOP3.LUT R123, R121.reuse, 0x60, RZ, 0xc0, !PT ;  /* 0x00000060797b7812 */ /* 0x040fe200078ec0ff */
[C---:B------:R-:W-:Y:S01]  /*4b00*/  IMAD.SHL.U32 R120, R121.reuse, 0x4, RZ ;  /* 0x0000000479787824 */ /* 0x040fe200078e00ff */
[C---:B------:R-:W-:Y:S01]  /*4b10*/  LOP3.LUT R122, R121.reuse, 0x2, RZ, 0xc0, !PT ;  /* 0x00000002797a7812 */ /* 0x040fe200078ec0ff */
[----:B------:R-:W-:Y:S01]  /*4b20*/  IMAD.U32 R40, R121, 0x10000, RZ ;  /* 0x0001000079287824 */ /* 0x000fe200078e00ff */
[----:B------:R-:W-:Y:S02]  /*4b30*/  UMOV UR42, 0x400 ;  /* 0x00000400002a7882 */ /* 0x000fe40000000000 */
[----:B------:R-:W1:Y:S01]  /*4b40*/  LDC R108, c[0x0][0x370] ;  /* 0x0000dc00ff6c7b82 */ /* 0x000e620000000800 */
[----:B------:R-:W-:Y:S01]  /*4b50*/  ULEA UR42, UR4, UR42, 0x18 ;  /* 0x0000002a042a7291 */ /* 0x000fe2000f8ec0ff */
[----:B------:R-:W-:Y:S01]  /*4b60*/  LOP3.LUT R3, R2, 0xc0, RZ, 0xc0, !PT ;  /* 0x000000c002037812 */ /* 0x000fe200078ec0ff */
[----:B------:R-:W-:Y:S01]  /*4b70*/  IMAD.MOV.U32 R39, RZ, RZ, RZ ;  /* 0x000000ffff277224 */ /* 0x000fe200078e00ff */
[----:B------:R-:W-:Y:S01]  /*4b80*/  LOP3.LUT R40, R40, 0x600000, RZ, 0xc0, !PT ;  /* 0x0060000028287812 */ /* 0x000fe200078ec0ff */
[----:B------:R-:W-:Y:S01]  /*4b90*/  IMAD.MOV.U32 R118, RZ, RZ, RZ ;  /* 0x000000ffff767224 */ /* 0x000fe200078e00ff */
[----:B------:R-:W-:Y:S01]  /*4ba0*/  LOP3.LUT R120, R3, 0x18, R120, 0xf8, !PT ;  /* 0x0000001803787812 */ /* 0x000fe200078ef878 */
[----:B------:R-:W-:Y:S01]  /*4bb0*/  IMAD.MOV.U32 R106, RZ, RZ, RZ ;  /* 0x000000ffff6a7224 */ /* 0x000fe200078e00ff */
[----:B------:R-:W2:Y:S01]  /*4bc0*/  LDC R107, c[0x0][0x374] ;  /* 0x0000dd00ff6b7b82 */ /* 0x000ea20000000800 */
[----:B------:R-:W-:-:S02]  /*4bd0*/  LOP3.LUT R121, R121, 0x4, RZ, 0xc0, !PT ;  /* 0x0000000479797812 */ /* 0x000fc400078ec0ff */
[----:B------:R-:W-:Y:S02]  /*4be0*/  CS2R R116, SRZ ;  /* 0x0000000000747805 */ /* 0x000fe4000001ff00 */
[----:B------:R-:W-:Y:S01]  /*4bf0*/  LOP3.LUT R120, R120, 0xf20, R2, 0xf8, !PT ;  /* 0x00000f2078787812 */ /* 0x000fe200078ef802 */
[----:B------:R-:W4:Y:S01]  /*4c00*/  LDCU.64 UR44, c[0x0][0x348] ;  /* 0x00006900ff2c77ac */ /* 0x000f220008000a00 */
[----:B------:R-:W-:Y:S01]  /*4c10*/  IADD3 R119, PT, PT, -R121, 0x2, RZ ;  /* 0x0000000279777810 */ /* 0x000fe20007ffe1ff */
[----:B------:R-:W-:Y:S01]  /*4c20*/  UMOV UR41, 0x1 ;  /* 0x0000000100297882 */ /* 0x000fe20000000000 */
[----:B------:R-:W3:Y:S01]  /*4c30*/  LDS R0, [UR42+0x170] ;  /* 0x0001702aff007984 */ /* 0x000ee20008000800 */
[----:B------:R-:W-:Y:S01]  /*4c40*/  UIADD3 UR42, UPT, UPT, UR42, 0x200, URZ ;  /* 0x000002002a2a7890 */ /* 0x000fe2000fffe0ff */
[----:B------:R-:W-:Y:S01]  /*4c50*/  UMOV UR40, URZ ;  /* 0x000000ff00287c82 */ /* 0x000fe20008000000 */
[----:B------:R-:W-:-:S04]  /*4c60*/  UMOV UR37, URZ ;  /* 0x000000ff00257c82 */ /* 0x000fc80008000000 */
[----:B------:R-:W-:Y:S01]  /*4c70*/  LEA R120, R120, UR42, 0x1 ;  /* 0x0000002a78787c11 */ /* 0x000fe2000f8e08ff */
[----:B-1234-:R-:W-:-:S07]  /*4c80*/  IMAD.IADD R40, R0, 0x1, R40 ;  /* 0x0000000100287824 */ /* 0x01efce00078e0228 */
.L_x_207:
[----:B------:R-:W1:Y:S01]  /*4c90*/  S2R R16, SR_CgaCtaId ;  /* 0x0000000000107919 */ /* 0x000e620000008800 */
[----:B------:R-:W-:Y:S02]  /*4ca0*/  MOV R0, 0x400 ;  /* 0x0000040000007802 */ /* 0x000fe40000000f00 */
[----:B------:R-:W-:Y:S02]  /*4cb0*/  SHF.L.U32 R2, R117, 0x1f, RZ ;  /* 0x0000001f75027819 */ /* 0x000fe400000006ff */
[----:B-1----:R-:W-:-:S05]  /*4cc0*/  LEA R16, R16, R0, 0x18 ;  /* 0x0000000010107211 */ /* 0x002fca00078ec0ff */
[C-C-:B------:R-:W-:Y:S02]  /*4cd0*/  IMAD R0, R106.reuse, 0x8, R16.reuse ;  /* 0x000000086a007824 */ /* 0x140fe400078e0210 */
[----:B------:R-:W-:Y:S02]  /*4ce0*/  IMAD R8, R106, 0x10, R16 ;  /* 0x000000106a087824 */ /* 0x000fe400078e0210 */
[----:B------:R-:W1:Y:S02]  /*4cf0*/  SYNCS.PHASECHK.TRANS64.TRYWAIT P0, [R0+URZ+0xc0], R2 ;  /* 0x0000c002000075a7 */ /* 0x000e6400080011ff */
[----:B-1----:R-:W-:Y:S05]  /*4d00*/  @!P0 BRA `(.L_x_84) ;  /* 0x0000005800908947 */ /* 0x002fea0003800000 */
.L_x_257:
[----:B------:R-:W2:Y:S01]  /*4d10*/  LDS.128 R8, [R8+0x150] ;  /* 0x0001500008087984 */ /* 0x000ea20000000c00 */
[----:B------:R-:W-:Y:S01]  /*4d20*/  ISETP.GE.AND P0, PT, R36, 0x1, PT ;  /* 0x000000012400780c */ /* 0x000fe20003f06270 */
        /* <DEDUP_REMOVED lines=9> */
[----:B--2---:R-:W-:-:S04]  /*4dc0*/  LOP3.LUT P3, RZ, R10, 0x1, RZ, 0xc0, !PT ;  /* 0x000000010aff7812 */ /* 0x004fc8000786c0ff */
[----:B------:R-:W-:-:S09]  /*4dd0*/  P2R R126, PR, RZ, 0x8 ;  /* 0x00000008ff7e7803 */ /* 0x000fd20000000000 */
[----:B------:R-:W-:Y:S02]  /*4de0*/  @P3 MOV R114, R8 ;  /* 0x0000000800723202 */ /* 0x000fe40000000f00 */
[----:B------:R-:W-:Y:S01]  /*4df0*/  @P3 LOP3.LUT R113, R9, 0xffff, RZ, 0xc0, !PT ;  /* 0x0000ffff09713812 */ /* 0x000fe200078ec0ff */
[----:B-1----:R-:W-:Y:S06]  /*4e00*/  @!P0 BRA `(.L_x_85) ;  /* 0x0000000000b88947 */ /* 0x002fec0003800000 */
[----:B------:R-:W1:Y:S01]  /*4e10*/  LDC.64 R4, c[0x0][0xb18] ;  /* 0x0002c600ff047b82 */ /* 0x000e620000000a00 */
[----:B------:R-:W-:-:S07]  /*4e20*/  ISETP.NE.AND P0, PT, R36, 0x1, PT ;  /* 0x000000012400780c */ /* 0x000fce0003f05270 */
[----:B------:R-:W2:Y:S08]  /*4e30*/  LDC.64 R6, c[0x0][0xb10] ;  /* 0x0002c400ff067b82 */ /* 0x000eb00000000a00 */
[----:B------:R-:W3:Y:S08]  /*4e40*/  LDC R0, c[0x0][0xb20] ;  /* 0x0002c800ff007b82 */ /* 0x000ef00000000800 */
[----:B------:R-:W4:Y:S01]  /*4e50*/  LDC R12, c[0x0][0xb0c] ;  /* 0x0002c300ff0c7b82 */ /* 0x000f220000000800 */
[----:B-1----:R-:W-:Y:S01]  /*4e60*/  IMAD.HI.U32 R14, R107, R5, RZ ;  /* 0x000000056b0e7227 */ /* 0x002fe200078e00ff */
[----:B------:R-:W-:-:S03]  /*4e70*/  ISETP.NE.AND P1, PT, R4, 0x1, PT ;  /* 0x000000010400780c */ /* 0x000fc60003f25270 */
[----:B------:R-:W-:-:S03]  /*4e80*/  IMAD.HI.U32 R5, R113, R5, RZ ;  /* 0x0000000571057227 */ /* 0x000fc600078e00ff */
[----:B------:R-:W1:Y:S01]  /*4e90*/  LDC.64 R2, c[0x0][0xb28] ;  /* 0x0002ca00ff027b82 */ /* 0x000e620000000a00 */
[----:B--2---:R-:W-:-:S04]  /*4ea0*/  IMAD.HI.U32 R15, R108, R6, RZ ;  /* 0x000000066c0f7227 */ /* 0x004fc800078e00ff */
[----:B------:R-:W-:Y:S01]  /*4eb0*/  IMAD.HI.U32 R17, R114, R6, RZ ;  /* 0x0000000672117227 */ /* 0x000fe200078e00ff */
[-C--:B------:R-:W-:Y:S02]  /*4ec0*/  SHF.R.U32.HI R15, RZ, R7.reuse, R15 ;  /* 0x00000007ff0f7219 */ /* 0x080fe4000001160f */
        /* <DEDUP_REMOVED lines=8> */
[----:B-1----:R-:W-:-:S04]  /*4f50*/  IMAD.HI.U32 R13, R14, R2, RZ ;  /* 0x000000020e0d7227 */ /* 0x002fc800078e00ff */
        /* <DEDUP_REMOVED lines=25> */
.L_x_85:
[----:B------:R-:W1:Y:S02]  /*50f0*/  LDCU UR4, c[0x0][0xb30] ;  /* 0x00016600ff0477ac */ /* 0x000e640008000800 */
[----:B-1----:R-:W-:-:S09]  /*5100*/  UISETP.NE.AND UP0, UPT, UR4, 0x1, UPT ;  /* 0x000000010400788c */ /* 0x002fd2000bf05270 */
[----:B------:R-:W-:Y:S05]  /*5110*/  BRA.U UP0, `(.L_x_86) ;  /* 0x0000000100407547 */ /* 0x000fea000b800000 */
[----:B------:R-:W1:Y:S08]  /*5120*/  LDC.64 R4, c[0x0][0xb10] ;  /* 0x0002c400ff047b82 */ /* 0x000e700000000a00 */
[----:B------:R-:W2:Y:S08]  /*5130*/  LDC.64 R2, c[0x0][0xb18] ;  /* 0x0002c600ff027b82 */ /* 0x000eb00000000a00 */
[----:B------:R-:W3:Y:S08]  /*5140*/  LDC R0, c[0x0][0xb20] ;  /* 0x0002c800ff007b82 */ /* 0x000ef00000000800 */
[----:B------:R-:W4:Y:S01]  /*5150*/  LDC R6, c[0x0][0xb0c] ;  /* 0x0002c300ff067b82 */ /* 0x000f220000000800 */
[----:B-1----:R-:W-:-:S05]  /*5160*/  IMAD.HI.U32 R4, R114, R4, RZ ;  /* 0x0000000472047227 */ /* 0x002fca00078e00ff */
[----:B------:R-:W-:Y:S01]  /*5170*/  SHF.R.U32.HI R4, RZ, R5, R4 ;  /* 0x00000005ff047219 */ /* 0x000fe20000011604 */
[----:B--2---:R-:W-:Y:S01]  /*5180*/  IMAD.HI.U32 R3, R113, R3, RZ ;  /* 0x0000000371037227 */ /* 0x004fe200078e00ff */
[----:B------:R-:W-:-:S04]  /*5190*/  ISETP.NE.AND P0, PT, R2, 0x1, PT ;  /* 0x000000010200780c */ /* 0x000fc80003f05270 */
[----:B---3--:R-:W-:-:S04]  /*51a0*/  SHF.R.U32.HI R0, RZ, R0, R3 ;  /* 0x00000000ff007219 */ /* 0x008fc80000011603 */
[----:B------:R-:W-:Y:S02]  /*51b0*/  SEL R0, R113, R0, !P0 ;  /* 0x0000000071007207 */ /* 0x000fe40004000000 */
[----:B----4-:R-:W-:-:S04]  /*51c0*/  ISETP.NE.AND P1, PT, R6, 0x1, PT ;  /* 0x000000010600780c */ /* 0x010fc80003f25270 */
[----:B------:R-:W-:-:S05]  /*51d0*/  SEL R4, R114, R4, !P1 ;  /* 0x0000000472047207 */ /* 0x000fca0004800000 */
[----:B------:R-:W-:Y:S02]  /*51e0*/  IMAD.IADD R3, R0, 0x1, -R4 ;  /* 0x0000000100037824 */ /* 0x000fe400078e0a04 */
[----:B------:R-:W-:Y:S02]  /*51f0*/  IMAD.IADD R0, R4, 0x1, -R0 ;  /* 0x0000000104007824 */ /* 0x000fe400078e0a00 */
[----:B------:R-:W-:Y:S02]  /*5200*/  IMAD R114, R3, R6, R114 ;  /* 0x0000000603727224 */ /* 0x000fe400078e0272 */
[----:B------:R-:W-:Y:S02]  /*5210*/  IMAD R113, R0, R2, R113 ;  /* 0x0000000200717224 */ /* 0x000fe400078e0271 */
.L_x_86:
[----:B------:R-:W-:Y:S01]  /*5220*/  ULOP3.LUT UP0, URZ, UR42, 0x1b0, URZ, 0xc0, !UPT ;  /* 0x000001b02aff7892 */ /* 0x000fe2000f80c0ff */
[----:B------:R-:W-:Y:S02]  /*5230*/  IADD3 R106, PT, PT, R106, 0x1, RZ ;  /* 0x000000016a6a7810 */ /* 0x000fe40007ffe0ff */
[----:B------:R-:W-:-:S06]  /*5240*/  @P3 SHF.R.U32.HI R115, RZ, 0x10, R9 ;  /* 0x00000010ff733819 */ /* 0x000fcc0000011609 */
[----:B------:R-:W-:Y:S05]  /*5250*/  BRA.U !UP0, `(.L_x_87) ;  /* 0x00000001087c7547 */ /* 0x000fea000b800000 */
[----:B------:R-:W-:Y:S01]  /*5260*/  MOV R2, 0x0 ;  /* 0x0000000000027802 */ /* 0x000fe20000000f00 */
[----:B------:R-:W1:Y:S01]  /*5270*/  LDCU.64 UR8, c[0x4][0x80] ;  /* 0x01001000ff0877ac */ /* 0x000e620008000a00 */
[----:B------:R-:W-:Y:S02]  /*5280*/  HFMA2 R12, -RZ, RZ, 0, 5.9604644775390625e-08 ;  /* 0x00000001ff0c7431 */ /* 0x000fe400000001ff */
[----:B------:R-:W-:Y:S01]  /*5290*/  IMAD.MOV.U32 R8, RZ, RZ, 0x70 ;  /* 0x00000070ff087424 */ /* 0x000fe200078e00ff */
[----:B------:R2:W3:Y:S01]  /*52a0*/  LDC.64 R14, c[0x4][R2] ;  /* 0x01000000020e7b82 */ /* 0x0004e20000000a00 */
[----:B------:R-:W4:Y:S01]  /*52b0*/  LDCU.64 UR6, c[0x4][0x88] ;  /* 0x01001100ff0677ac */ /* 0x000f220008000a00 */
[----:B------:R-:W-:Y:S01]  /*52c0*/  IMAD.MOV.U32 R13, RZ, RZ, RZ ;  /* 0x000000ffff0d7224 */ /* 0x000fe200078e00ff */
[----:B------:R-:W2:Y:S01]  /*52d0*/  LDCU.64 UR4, c[0x4][0x8] ;  /* 0x01000100ff0477ac */ /* 0x000ea20008000a00 */
[----:B-1----:R-:W-:Y:S01]  /*52e0*/  IMAD.U32 R4, RZ, RZ, UR8 ;  /* 0x00000008ff047e24 */ /* 0x002fe2000f8e00ff */
[----:B------:R-:W-:Y:S01]  /*52f0*/  MOV R5, UR9 ;  /* 0x0000000900057c02 */ /* 0x000fe20008000f00 */
[----:B----4-:R-:W-:Y:S01]  /*5300*/  IMAD.U32 R6, RZ, RZ, UR6 ;  /* 0x00000006ff067e24 */ /* 0x010fe2000f8e00ff */
[----:B------:R-:W-:Y:S01]  /*5310*/  MOV R7, UR7 ;  /* 0x0000000700077c02 */ /* 0x000fe20008000f00 */
[----:B--2---:R-:W-:Y:S01]  /*5320*/  IMAD.U32 R10, RZ, RZ, UR4 ;  /* 0x00000004ff0a7e24 */ /* 0x004fe2000f8e00ff */
[----:B------:R-:W-:-:S02]  /*5330*/  MOV R11, UR5 ;  /* 0x00000005000b7c02 */ /* 0x000fc40008000f00 */
[----:B------:R-:W-:-:S07]  /*5340*/  LEPC R20, `(.L_x_88) ;  /* 0x000000001014794e */ /* 0x000fce0000000000 */
[----:B---3-5:R-:W-:Y:S05]  /*5350*/  CALL.ABS.NOINC R14 ;  /* 0x000000000e007343 */ /* 0x028fea0003c00000 */
.L_x_88:
[----:B------:R-:W1:Y:S01]  /*5360*/  LDC.64 R2, c[0x4][R2] ;  /* 0x0100000002027b82 */ /* 0x000e620000000a00 */
[----:B------:R-:W2:Y:S01]  /*5370*/  LDCU.64 UR8, c[0x4][0x80] ;  /* 0x01001000ff0877ac */ /* 0x000ea20008000a00 */
[----:B------:R-:W-:Y:S02]  /*5380*/  HFMA2 R12, -RZ, RZ, 0, 5.9604644775390625e-08 ;  /* 0x00000001ff0c7431 */ /* 0x000fe400000001ff */
[----:B------:R-:W-:Y:S01]  /*5390*/  IMAD.MOV.U32 R8, RZ, RZ, 0x70 ;  /* 0x00000070ff087424 */ /* 0x000fe200078e00ff */
[----:B------:R-:W3:Y:S01]  /*53a0*/  LDCU.64 UR6, c[0x4][0x88] ;  /* 0x01001100ff0677ac */ /* 0x000ee20008000a00 */
[----:B------:R-:W-:Y:S01]  /*53b0*/  IMAD.MOV.U32 R13, RZ, RZ, RZ ;  /* 0x000000ffff0d7224 */ /* 0x000fe200078e00ff */
[----:B------:R-:W4:Y:S01]  /*53c0*/  LDCU.64 UR4, c[0x4][0x8] ;  /* 0x01000100ff0477ac */ /* 0x000f220008000a00 */
[----:B--2---:R-:W-:Y:S02]  /*53d0*/  MOV R4, UR8 ;  /* 0x0000000800047c02 */ /* 0x004fe40008000f00 */
[----:B------:R-:W-:Y:S01]  /*53e0*/  MOV R5, UR9 ;  /* 0x0000000900057c02 */ /* 0x000fe20008000f00 */
[----:B---3--:R-:W-:Y:S01]  /*53f0*/  IMAD.U32 R6, RZ, RZ, UR6 ;  /* 0x00000006ff067e24 */ /* 0x008fe2000f8e00ff */
[----:B------:R-:W-:Y:S01]  /*5400*/  MOV R7, UR7 ;  /* 0x0000000700077c02 */ /* 0x000fe20008000f00 */
[----:B----4-:R-:W-:Y:S01]  /*5410*/  IMAD.U32 R10, RZ, RZ, UR4 ;  /* 0x00000004ff0a7e24 */ /* 0x010fe2000f8e00ff */
[----:B------:R-:W-:-:S02]  /*5420*/  MOV R11, UR5 ;  /* 0x00000005000b7c02 */ /* 0x000fc40008000f00 */
[----:B------:R-:W-:-:S07]  /*5430*/  LEPC R20, `(.L_x_87) ;  /* 0x000000001014794e */ /* 0x000fce0000000000 */
[----:B-1----:R-:W-:Y:S05]  /*5440*/  CALL.ABS.NOINC R2 ;  /* 0x0000000002007343 */ /* 0x002fea0003c00000 */
.L_x_87:
[----:B------:R-:W1:Y:S01]  /*5450*/  LDC.64 R2, c[0x0][0x890] ;  /* 0x00022400ff027b82 */ /* 0x000e620000000a00 */
[----:B------:R-:W-:-:S06]  /*5460*/  ULOP3.LUT UR4, UR41, 0x1, URZ, 0x3c, !UPT ;  /* 0x0000000129047892 */ /* 0x000fcc000f8e3cff */
[----:B------:R-:W-:Y:S01]  /*5470*/  IMAD.U32 R112, RZ, RZ, UR4 ;  /* 0x00000004ff707e24 */ /* 0x000fe2000f8e00ff */
[----:B-1----:R-:W-:-:S04]  /*5480*/  ISETP.NE.U32.AND P3, PT, R2, RZ, PT ;  /* 0x000000ff0200720c */ /* 0x002fc80003f65070 */
[----:B------:R-:W-:-:S13]  /*5490*/  ISETP.NE.AND.EX P3, PT, R3, RZ, PT, P3 ;  /* 0x000000ff0300720c */ /* 0x000fda0003f65330 */
[----:B------:R-:W-:Y:S05]  /*54a0*/  @!P3 BRA `(.L_x_89) ;  /* 0x000000000034b947 */ /* 0x000fea0003800000 */
[----:B------:R-:W1:Y:S02]  /*54b0*/  LDCU.64 UR4, c[0x0][0x888] ;  /* 0x00011100ff0477ac */ /* 0x000e640008000a00 */
[----:B-1----:R-:W-:-:S04]  /*54c0*/  UISETP.NE.U32.AND UP0, UPT, UR4, URZ, UPT ;  /* 0x000000ff0400728c */ /* 0x002fc8000bf05070 */
[----:B------:R-:W-:-:S09]  /*54d0*/  UISETP.NE.AND.EX UP0, UPT, UR5, URZ, UPT, UP0 ;  /* 0x000000ff0500728c */ /* 0x000fd2000bf05300 */
[----:B------:R-:W-:Y:S05]  /*54e0*/  BRA.U !UP0, `(.L_x_90) ;  /* 0x0000000108187547 */ /* 0x000fea000b800000 */
[----:B------:R-:W1:Y:S01]  /*54f0*/  LDC.64 R4, c[0x0][0x888] ;  /* 0x00022200ff047b82 */ /* 0x000e620000000a00 */
[----:B------:R-:W-:-:S04]  /*5500*/  IMAD R0, R2, UR36, RZ ;  /* 0x0000002402007c24 */ /* 0x000fc8000f8e02ff */
[----:B-1----:R-:W-:-:S05]  /*5510*/  IMAD.WIDE R4, R0, 0x4, R4 ;  /* 0x0000000400047825 */ /* 0x002fca00078e0204 */
[----:B-----5:R1:W5:Y:S01]  /*5520*/  LDG.E R62, desc[UR38][R4.64] ;  /* 0x00000026043e7981 */ /* 0x020362000c1e1900 */
[----:B------:R-:W-:Y:S01]  /*5530*/  MOV R100, 0x1 ;  /* 0x0000000100647802 */ /* 0x000fe20000000f00 */
[----:B------:R-:W-:Y:S06]  /*5540*/  BRA `(.L_x_89) ;  /* 0x00000000000c7947 */ /* 0x000fec0003800000 */
.L_x_90:
[----:B------:R-:W1:Y:S01]  /*5550*/  LDCU UR4, c[0x0][0x880] ;  /* 0x00011000ff0477ac */ /* 0x000e620008000800 */
[----:B------:R-:W-:Y:S01]  /*5560*/  HFMA2 R100, -RZ, RZ, 0, 5.9604644775390625e-08 ;  /* 0x00000001ff647431 */ /* 0x000fe200000001ff */
[----:B-1---5:R-:W-:Y:S02]  /*5570*/  MOV R62, UR4 ;  /* 0x00000004003e7c02 */ /* 0x022fe40008000f00 */
.L_x_89:
[----:B-1----:R-:W1:Y:S02]  /*5580*/  LDC.64 R4, c[0x0][0x8b0] ;  /* 0x00022c00ff047b82 */ /* 0x002e640000000a00 */
        /* <DEDUP_REMOVED lines=11> */
[----:B------:R-:W-:Y:S05]  /*5640*/  BRA `(.L_x_91) ;  /* 0x0000000000087947 */ /* 0x000fea0003800000 */
.L_x_92:
[----:B------:R-:W1:Y:S02]  /*5650*/  LDCU UR4, c[0x0][0x8a0] ;  /* 0x00011400ff0477ac */ /* 0x000e640008000800 */
[----:B-1---5:R-:W-:Y:S02]  /*5660*/  MOV R41, UR4 ;  /* 0x0000000400297c02 */ /* 0x022fe40008000f00 */
.L_x_91:
[----:B------:R-:W-:Y:S01]  /*5670*/  UISETP.NE.AND UP0, UPT, UR43, URZ, UPT ;  /* 0x000000ff2b00728c */ /* 0x000fe2000bf05270 */
[----:B------:R-:W-:Y:S01]  /*5680*/  PLOP3.LUT P0, PT, PT, PT, PT, 0x8, 0x80 ;  /* 0x000000000080781c */ /* 0x000fe20003f0e170 */
[----:B------:R-:W-:-:S03]  /*5690*/  IMAD.U32 R0, RZ, RZ, UR40 ;  /* 0x00000028ff007e24 */ /* 0x000fc6000f8e00ff */
[----:B------:R-:W-:-:S04]  /*56a0*/  P2R R130, PR, RZ, 0x1 ;  /* 0x00000001ff827803 */ /* 0x000fc80000000000 */
[----:B------:R-:W-:Y:S05]  /*56b0*/  BRA.U !UP0, `(.L_x_93) ;  /* 0x00000001083c7547 */ /* 0x000fea000b800000 */
[----:B------:R-:W-:-:S04]  /*56c0*/  ISETP.NE.U32.AND P0, PT, R2, RZ, PT ;  /* 0x000000ff0200720c */ /* 0x000fc80003f05070 */
[----:B------:R-:W-:-:S13]  /*56d0*/  ISETP.NE.AND.EX P0, PT, R3, RZ, PT, P0 ;  /* 0x000000ff0300720c */ /* 0x000fda0003f05300 */
[----:B-----5:R-:W-:-:S04]  /*56e0*/  @!P0 FSETP.EQ.AND P1, PT, R62, RZ, PT ;  /* 0x000000ff3e00820b */ /* 0x020fc80003f22000 */
[----:B------:R-:W-:Y:S01]  /*56f0*/  P2R R130, PR, RZ, 0x2 ;  /* 0x00000002ff827803 */ /* 0x000fe20000000000 */
[----:B------:R-:W-:Y:S08]  /*5700*/  @!P0 BRA `(.L_x_93) ;  /* 0x0000000000288947 */ /* 0x000ff00003800000 */
[----:B------:R-:W2:Y:S01]  /*5710*/  LDCU.64 UR4, c[0x0][0x888] ;  /* 0x00011100ff0477ac */ /* 0x000ea20008000a00 */
[----:B------:R-:W-:Y:S02]  /*5720*/  LOP3.LUT P1, RZ, R100, 0xff, RZ, 0xc0, !PT ;  /* 0x000000ff64ff7812 */ /* 0x000fe4000782c0ff */
[----:B------:R-:W-:-:S04]  /*5730*/  FSETP.NEU.AND P0, PT, R62, RZ, PT ;  /* 0x000000ff3e00720b */ /* 0x000fc80003f0d000 */
[----:B------:R-:W-:Y:S02]  /*5740*/  SEL R2, RZ, 0xffffffff, P0 ;  /* 0xffffffffff027807 */ /* 0x000fe40000000000 */
[----:B--2---:R-:W-:-:S04]  /*5750*/  ISETP.NE.U32.AND P2, PT, RZ, UR4, PT ;  /* 0x00000004ff007c0c */ /* 0x004fc8000bf45070 */
[----:B------:R-:W-:-:S04]  /*5760*/  ISETP.NE.AND.EX P2, PT, RZ, UR5, PT, P2 ;  /* 0x00000005ff007c0c */ /* 0x000fc8000bf45320 */
[----:B------:R-:W-:-:S04]  /*5770*/  @!P1 SEL R2, RZ, 0xffffffff, P2 ;  /* 0xffffffffff029807 */ /* 0x000fc80001000000 */
[----:B------:R-:W-:-:S04]  /*5780*/  LOP3.LUT R2, R2, 0x1, RZ, 0xc0, !PT ;  /* 0x0000000102027812 */ /* 0x000fc800078ec0ff */
[----:B------:R-:W-:-:S04]  /*5790*/  ISETP.EQ.U32.AND P0, PT, R2, 0x1, PT ;  /* 0x000000010200780c */ /* 0x000fc80003f02070 */
[----:B------:R-:W-:-:S09]  /*57a0*/  P2R R130, PR, RZ, 0x1 ;  /* 0x00000001ff827803 */ /* 0x000fd20000000000 */
.L_x_93:
[----:B------:R-:W-:Y:S01]  /*57b0*/  ISETP.NE.AND P4, PT, R130, RZ, PT ;  /* 0x000000ff8200720c */ /* 0x000fe20003f85270 */
[----:B------:R-:W2:Y:S01]  /*57c0*/  LDCU.64 UR4, c[0x0][0x888] ;  /* 0x00011100ff0477ac */ /* 0x000ea20008000a00 */
[----:B------:R-:W-:Y:S01]  /*57d0*/  IMAD.MOV.U32 R111, RZ, RZ, 0x1 ;  /* 0x00000001ff6f7424 */ /* 0x000fe200078e00ff */
[----:B------:R-:W-:Y:S01]  /*57e0*/  CS2R R98, SRZ ;  /* 0x0000000000627805 */ /* 0x000fe2000001ff00 */
[----:B------:R-:W-:Y:S01]  /*57f0*/  IMAD.SHL.U32 R105, R23, 0x40, RZ ;  /* 0x0000004017697824 */ /* 0x000fe200078e00ff */
[----:B------:R-:W-:Y:S01]  /*5800*/  CS2R R96, SRZ ;  /* 0x0000000000607805 */ /* 0x000fe2000001ff00 */
[----:B------:R-:W-:Y:S01]  /*5810*/  IMAD.SHL.U32 R104, R22, 0x80, RZ ;  /* 0x0000008016687824 */ /* 0x000fe200078e00ff */
[----:B------:R-:W-:Y:S01]  /*5820*/  CS2R R94, SRZ ;  /* 0x00000000005e7805 */ /* 0x000fe2000001ff00 */
[C---:B------:R-:W-:Y:S01]  /*5830*/  IMAD R37, R39.reuse, 0x40, R40 ;  /* 0x0000004027257824 */ /* 0x040fe200078e0228 */
[----:B------:R-:W-:Y:S01]  /*5840*/  CS2R R92, SRZ ;  /* 0x00000000005c7805 */ /* 0x000fe2000001ff00 */
[----:B------:R-:W-:Y:S01]  /*5850*/  IMAD.MOV.U32 R38, RZ, RZ, RZ ;  /* 0x000000ffff267224 */ /* 0x000fe200078e00ff */
[----:B------:R-:W-:Y:S01]  /*5860*/  CS2R R90, SRZ ;  /* 0x00000000005a7805 */ /* 0x000fe2000001ff00 */
[----:B------:R-:W-:Y:S01]  /*5870*/  IMAD.U32 R110, RZ, RZ, UR37 ;  /* 0x00000025ff6e7e24 */ /* 0x000fe2000f8e00ff */
[----:B------:R-:W-:Y:S01]  /*5880*/  CS2R R88, SRZ ;  /* 0x0000000000587805 */ /* 0x000fe2000001ff00 */
[--C-:B------:R-:W-:Y:S01]  /*5890*/  @!P4 IMAD R2, R0, 0x8, R16.reuse ;  /* 0x000000080002c824 */ /* 0x100fe200078e0210 */
[----:B------:R-:W-:Y:S01]  /*58a0*/  @!P4 SHF.L.U32 R0, R112, 0x1f, RZ ;  /* 0x0000001f7000c819 */ /* 0x000fe200000006ff */
[----:B------:R-:W-:Y:S01]  /*58b0*/  IMAD R16, R39, 0x8, R16 ;  /* 0x0000000827107824 */ /* 0x000fe200078e0210 */
[----:B------:R-:W-:Y:S01]  /*58c0*/  CS2R R86, SRZ ;  /* 0x0000000000567805 */ /* 0x000fe2000001ff00 */
[----:B------:R-:W-:Y:S01]  /*58d0*/  IMAD.U32 R109, RZ, RZ, UR40 ;  /* 0x00000028ff6d7e24 */ /* 0x000fe2000f8e00ff */
[----:B------:R3:W4:Y:S01]  /*58e0*/  @!P4 SYNCS.PHASECHK.TRANS64.TRYWAIT P1, [R2+URZ+0x80], R0 ;  /* 0x000080000200c5a7 */ /* 0x00072200080211ff */
[----:B--2---:R-:W-:-:S02]  /*58f0*/  ISETP.NE.U32.AND P0, PT, RZ, UR4, PT ;  /* 0x00000004ff007c0c */ /* 0x004fc4000bf05070 */
[----:B------:R-:W-:Y:S02]  /*5900*/  CS2R R84, SRZ ;  /* 0x0000000000547805 */ /* 0x000fe4000001ff00 */
[----:B------:R-:W-:Y:S02]  /*5910*/  ISETP.NE.AND.EX P0, PT, RZ, UR5, PT, P0 ;  /* 0x00000005ff007c0c */ /* 0x000fe4000bf05300 */
[----:B---3--:R-:W-:Y:S02]  /*5920*/  SHF.L.U32 R0, R118, 0x1f, RZ ;  /* 0x0000001f76007819 */ /* 0x008fe400000006ff */
[----:B------:R-:W-:Y:S02]  /*5930*/  SEL R2, RZ, 0xffffffff, P0 ;  /* 0xffffffffff027807 */ /* 0x000fe40000000000 */
[----:B------:R-:W2:Y:S01]  /*5940*/  SYNCS.PHASECHK.TRANS64.TRYWAIT P2, [R16+URZ+0xe0], R0 ;  /* 0x0000e000100075a7 */ /* 0x000ea200080411ff */
[----:B------:R-:W-:Y:S02]  /*5950*/  LOP3.LUT P0, R103, R100, 0xff, RZ, 0xc0, !PT ;  /* 0x000000ff64677812 */ /* 0x000fe4000780c0ff */
[----:B----4-:R-:W-:-:S02]  /*5960*/  @!P4 SEL R111, RZ, 0x1, !P1 ;  /* 0x00000001ff6fc807 */ /* 0x010fc40004800000 */
[----:B--2---:R-:W-:Y:S02]  /*5970*/  P2R R129, PR, RZ, 0x4 ;  /* 0x00000004ff817803 */ /* 0x004fe40000000000 */
[----:B-----5:R-:W-:-:S04]  /*5980*/  FSETP.NEU.AND P2, PT, R62, RZ, PT ;  /* 0x000000ff3e00720b */ /* 0x020fc80003f4d000 */
[----:B------:R-:W-:-:S04]  /*5990*/  SEL R0, RZ, 0xffffffff, P2 ;  /* 0xffffffffff007807 */ /* 0x000fc80001000000 */
[----:B------:R-:W-:Y:S02]  /*59a0*/  @P3 SEL R0, R2, R0, !P0 ;  /* 0x0000000002003207 */ /* 0x000fe40004000000 */
[----:B------:R-:W-:Y:S02]  /*59b0*/  PLOP3.LUT P0, PT, PT, PT, PT, 0x80, 0x8 ;  /* 0x000000000008781c */ /* 0x000fe40003f0f070 */
[----:B------:R-:W-:-:S04]  /*59c0*/  LOP3.LUT R0, R0, 0x1, RZ, 0xc0, !PT ;  /* 0x0000000100007812 */ /* 0x000fc800078ec0ff */
[----:B------:R-:W-:-:S04]  /*59d0*/  ISETP.NE.U32.AND P2, PT, R0, 0x1, PT ;  /* 0x000000010000780c */ /* 0x000fc80003f45070 */
[----:B------:R-:W-:Y:S02]  /*59e0*/  P2R R125, PR, RZ, 0x4 ;  /* 0x00000004ff7d7803 */ /* 0x000fe40000000000 */
[----:B------:R-:W-:-:S04]  /*59f0*/  PLOP3.LUT P2, PT, PT, PT, PT, 0x8, 0x80 ;  /* 0x000000000080781c */ /* 0x000fc80003f4e170 */
[----:B------:R-:W-:-:S09]  /*5a00*/  P2R R128, PR, RZ, 0x4 ;  /* 0x00000004ff807803 */ /* 0x000fd20000000000 */
.L_x_206:
[----:B------:R-:W-:Y:S01]  /*5a10*/  ISETP.NE.AND P1, PT, R130, RZ, PT ;  /* 0x000000ff8200720c */ /* 0x000fe20003f25270 */
[----:B------:R-:W-:Y:S05]  /*5a20*/  YIELD ;  /* 0x0000000000007946 */ /* 0x000fea0003800000 */
[----:B------:R-:W-:Y:S01]  /*5a30*/  P2R R127, PR, RZ, 0x1 ;  /* 0x00000001ff7f7803 */ /* 0x000fe20000000000 */
[----:B------:R-:W-:Y:S06]  /*5a40*/  BSSY B1, `(.L_x_94) ;  /* 0x000001d000017945 */ /* 0x000fec0003800000 */
[----:B------:R-:W-:Y:S05]  /*5a50*/  @P1 BRA `(.L_x_95) ;  /* 0x00000000006c1947 */ /* 0x000fea0003800000 */
[----:B------:R-:W-:Y:S01]  /*5a60*/  ISETP.NE.AND P1, PT, R125, RZ, PT ;  /* 0x000000ff7d00720c */ /* 0x000fe20003f25270 */
[----:B------:R-:W-:Y:S01]  /*5a70*/  BSSY B0, `(.L_x_96) ;  /* 0x000000e000007945 */ /* 0x000fe20003800000 */
[----:B------:R-:W-:Y:S11]  /*5a80*/  ISETP.NE.AND P0, PT, R111, RZ, PT ;  /* 0x000000ff6f00720c */ /* 0x000ff60003f05270 */
[----:B------:R-:W-:Y:S05]  /*5a90*/  @P1 LEA R6, R109, R120, 0xd ;  /* 0x000000786d061211 */ /* 0x000fea00078e68ff */
[--C-:B-1----:R-:W-:Y:S02]  /*5aa0*/  @P1 IMAD R5, R122, -0x10, R6.reuse ;  /* 0xfffffff07a051824 */ /* 0x102fe400078e0206 */
[----:B------:R-:W-:Y:S03]  /*5ab0*/  @P1 IMAD R4, R121, -0x10, R6 ;  /* 0xfffffff079041824 */ /* 0x000fe600078e0206 */
[----:B------:R-:W-:Y:S01]  /*5ac0*/  @P1 LEA R3, R119, R5, 0x4 ;  /* 0x0000000577031211 */ /* 0x000fe200078e20ff */
[----:B------:R-:W-:Y:S06]  /*5ad0*/  @P0 BRA `(.L_x_97) ;  /* 0x00000000001c0947 */ /* 0x000fec0003800000 */
[----:B------:R-:W1:Y:S01]  /*5ae0*/  S2UR UR4, SR_CgaCtaId ;  /* 0x00000000000479c3 */ /* 0x000e620000008800 */
[----:B------:R-:W-:Y:S01]  /*5af0*/  UMOV UR5, 0x400 ;  /* 0x0000040000057882 */ /* 0x000fe20000000000 */
[----:B------:R-:W-:Y:S01]  /*5b00*/  SHF.L.U32 R0, R112, 0x1f, RZ ;  /* 0x0000001f70007819 */ /* 0x000fe200000006ff */
[----:B-1----:R-:W-:Y:S06]  /*5b10*/  ULEA UR4, UR4, UR5, 0x18 ;  /* 0x0000000504047291 */ /* 0x002fec000f8ec0ff */
[----:B------:R-:W-:Y:S04]  /*5b20*/  LEA R2, R109, UR4, 0x3 ;  /* 0x000000046d027c11 */ /* 0x000fe8000f8e18ff */
[----:B------:R-:W1:Y:S02]  /*5b30*/  SYNCS.PHASECHK.TRANS64.TRYWAIT P0, [R2+URZ+0x80], R0 ;  /* 0x00008000020075a7 */ /* 0x000e6400080011ff */
[----:B-1----:R-:W-:Y:S05]  /*5b40*/  @!P0 BRA `(.L_x_98) ;  /* 0x0000004c00148947 */ /* 0x002fea0003800000 */
.L_x_97:
[----:B------:R-:W-:Y:S05]  /*5b50*/  BSYNC B0 ;  /* 0x0000000000007941 */ /* 0x000fea0003800000 */
.L_x_96:
[----:B------:R-:W-:Y:S01]  /*5b60*/  ISETP.NE.AND P0, PT, R125, RZ, PT ;  /* 0x000000ff7d00720c */ /* 0x000fe20003f05270 */
[----:B------:R-:W-:Y:S11]  /*5b70*/  VIADD R109, R109, 0x1 ;  /* 0x000000016d6d7836 */ /* 0x000ff60000000000 */
[----:B------:R-:W-:Y:S01]  /*5b80*/  @!UPT UIADD3 URZ, UPT, UPT, URZ, URZ, URZ ;  /* 0x000000fffffff290 */ /* 0x000fe2000fffe0ff */
[----:B------:R2:W3:Y:S04]  /*5b90*/  @P0 LDS.128 R84, [R6] ;  /* 0x0000000006540984 */ /* 0x0004e80000000c00 */
[----:B------:R2:W4:Y:S04]  /*5ba0*/  @P0 LDS.128 R92, [R4+0x20] ;  /* 0x00002000045c0984 */ /* 0x0005280000000c00 */
[----:B------:R2:W2:Y:S04]  /*5bb0*/  @P0 LDS.128 R88, [R5+0x10] ;  /* 0x0000100005580984 */ /* 0x0004a80000000c00 */
[----:B------:R2:W2:Y:S01]  /*5bc0*/  @P0 LDS.128 R96, [R3+0x10] ;  /* 0x0000100003600984 */ /* 0x0004a20000000c00 */
[C---:B------:R-:W-:Y:S04]  /*5bd0*/  ISETP.NE.AND P0, PT, R109.reuse, 0x3, PT ;  /* 0x000000036d00780c */ /* 0x040fe80003f05270 */
[----:B-1----:R-:W-:Y:S02]  /*5be0*/  SEL R0, RZ, 0x1, P0 ;  /* 0x00000001ff007807 */ /* 0x002fe40000000000 */
[----:B------:R-:W-:Y:S02]  /*5bf0*/  SEL R109, R109, RZ, P0 ;  /* 0x000000ff6d6d7207 */ /* 0x000fe40000000000 */
[----:B------:R-:W-:Y:S02]  /*5c00*/  LOP3.LUT R112, R112, R0, RZ, 0x3c, !PT ;  /* 0x0000000070707212 */ /* 0x000fe400078e3cff */
.L_x_95:
[----:B------:R-:W-:Y:S05]  /*5c10*/  BSYNC B1 ;  /* 0x0000000000017941 */ /* 0x000fea0003800000 */
.L_x_94:
[----:B------:R-:W-:Y:S01]  /*5c20*/  ISETP.NE.AND P1, PT, R129, RZ, PT ;  /* 0x000000ff8100720c */ /* 0x000fe20003f25270 */
[----:B------:R-:W5:Y:S01]  /*5c30*/  S2UR UR4, SR_CgaCtaId ;  /* 0x00000000000479c3 */ /* 0x000f620000008800 */
[----:B------:R-:W-:Y:S01]  /*5c40*/  ISETP.NE.AND P0, PT, R128, RZ, PT ;  /* 0x000000ff8000720c */ /* 0x000fe20003f05270 */
[----:B------:R-:W-:Y:S01]  /*5c50*/  IMAD.IADD R2, R37, 0x1, R38 ;  /* 0x0000000125027824 */ /* 0x000fe200078e0226 */
[----:B------:R-:W-:Y:S01]  /*5c60*/  MOV R101, 0x400 ;  /* 0x0000040000657802 */ /* 0x000fe20000000f00 */
[----:B------:R-:W-:Y:S01]  /*5c70*/  BSSY B0, `(.L_x_99) ;  /* 0x000000a000007945 */ /* 0x000fe20003800000 */
[----:B------:R-:W-:Y:S02]  /*5c80*/  PLOP3.LUT P0, PT, P0, P1, PT, 0xf8, 0x8f ;  /* 0x00000000008f781c */ /* 0x000fe40000703f70 */
[----:B--2---:R-:W-:Y:S01]  /*5c90*/  SHF.R.U32.HI R3, RZ, 0x15, R2 ;  /* 0x00000015ff037819 */ /* 0x004fe20000011602 */
[----:B-----5:R-:W-:Y:S05]  /*5ca0*/  IMAD.U32 R102, RZ, RZ, UR4 ;  /* 0x00000004ff667e24 */ /* 0x020fea000f8e00ff */
[----:B------:R-:W-:Y:S05]  /*5cb0*/  LEA R101, R102, R101, 0x18 ;  /* 0x0000006566657211 */ /* 0x000fea00078ec0ff */
[----:B------:R-:W-:Y:S01]  /*5cc0*/  IMAD R131, R39, 0x8, R101 ;  /* 0x0000000827837824 */ /* 0x000fe200078e0265 */
[----:B------:R-:W-:Y:S06]  /*5cd0*/  @P0 BRA `(.L_x_100) ;  /* 0x00000000000c0947 */ /* 0x000fec0003800000 */
[----:B------:R-:W-:Y:S04]  /*5ce0*/  SHF.L.U32 R0, R118, 0x1f, RZ ;  /* 0x0000001f76007819 */ /* 0x000fe800000006ff */
[----:B------:R-:W2:Y:S02]  /*5cf0*/  SYNCS.PHASECHK.TRANS64.TRYWAIT P0, [R131+URZ+0xe0], R0 ;  /* 0x0000e000830075a7 */ /* 0x000ea400080011ff */
[----:B--2---:R-:W-:Y:S05]  /*5d00*/  @!P0 BRA `(.L_x_101) ;  /* 0x0000004800b88947 */ /* 0x004fea0003800000 */
.L_x_100:
[----:B------:R-:W-:Y:S05]  /*5d10*/  BSYNC B0 ;  /* 0x0000000000007941 */ /* 0x000fea0003800000 */
.L_x_99:
[----:B------:R-:W-:Y:S11]  /*5d20*/  LOP3.LUT P0, RZ, R3, 0x3, R124, 0x48, !PT ;  /* 0x0000000303ff7812 */ /* 0x000ff6000780487c */
[----:B------:R-:W-:Y:S02]  /*5d30*/  @!UPT UIADD3 URZ, UPT, UPT, URZ, URZ, URZ ;  /* 0x000000fffffff290 */ /* 0x000fe4000fffe0ff */
[----:B------:R-:W-:Y:S05]  /*5d40*/  @!P0 BRA `(.L_x_102) ;  /* 0x0000000000408947 */ /* 0x000fea0003800000 */
[----:B------:R-:W1:Y:S01]  /*5d50*/  LDCU.64 UR8, c[0x4][0x70] ;  /* 0x01000e00ff0877ac */ /* 0x000e620008000a00 */
[----:B------:R-:W-:Y:S01]  /*5d60*/  MOV R15, 0x0 ;  /* 0x00000000000f7802 */ /* 0x000fe20000000f00 */
[----:B------:R-:W-:Y:S02]  /*5d70*/  HFMA2 R12, -RZ, RZ, 0, 5.9604644775390625e-08 ;  /* 0x00000001ff0c7431 */ /* 0x000fe400000001ff */
[----:B------:R-:W-:Y:S02]  /*5d80*/  IMAD.MOV.U32 R8, RZ, RZ, 0x192 ;  /* 0x00000192ff087424 */ /* 0x000fe400078e00ff */
[----:B------:R-:W-:Y:S01]  /*5d90*/  IMAD.MOV.U32 R13, RZ, RZ, RZ ;  /* 0x000000ffff0d7224 */ /* 0x000fe200078e00ff */
[----:B------:R-:W5:Y:S01]  /*5da0*/  LDCU.64 UR6, c[0x4][0x78] ;  /* 0x01000f00ff0677ac */ /* 0x000f620008000a00 */
[----:B------:R-:W2:Y:S01]  /*5db0*/  LDC.64 R14, c[0x4][R15] ;  /* 0x010000000f0e7b82 */ /* 0x000ea20000000a00 */
[----:B------:R-:W3:Y:S01]  /*5dc0*/  LDCU.64 UR4, c[0x4][0x10] ;  /* 0x01000200ff0477ac */ /* 0x000ee20008000a00 */
[----:B-1----:R-:W-:Y:S01]  /*5dd0*/  MOV R5, UR9 ;  /* 0x0000000900057c02 */ /* 0x002fe20008000f00 */
[----:B------:R-:W-:Y:S01]  /*5de0*/  IMAD.U32 R4, RZ, RZ, UR8 ;  /* 0x00000008ff047e24 */ /* 0x000fe2000f8e00ff */
[----:B-----5:R-:W-:Y:S01]  /*5df0*/  MOV R7, UR7 ;  /* 0x0000000700077c02 */ /* 0x020fe20008000f00 */
[----:B------:R-:W-:Y:S01]  /*5e00*/  IMAD.U32 R6, RZ, RZ, UR6 ;  /* 0x00000006ff067e24 */ /* 0x000fe2000f8e00ff */
[----:B---3--:R-:W-:Y:S01]  /*5e10*/  MOV R11, UR5 ;  /* 0x00000005000b7c02 */ /* 0x008fe20008000f00 */
[----:B------:R-:W-:Y:S02]  /*5e20*/  IMAD.U32 R10, RZ, RZ, UR4 ;  /* 0x00000004ff0a7e24 */ /* 0x000fe4000f8e00ff */
[----:B------:R-:W-:Y:S07]  /*5e30*/  LEPC R20, `(.L_x_102) ;  /* 0x000000001014794e */ /* 0x000fee0000000000 */
[----:B--2-4-:R-:W-:Y:S05]  /*5e40*/  CALL.ABS.NOINC R14 ;  /* 0x000000000e007343 */ /* 0x014fea0003c00000 */
.L_x_102:
[----:B------:R-:W-:Y:S05]  /*5e50*/  WARPSYNC.ALL ;  /* 0x0000000000007948 */ /* 0x000fea0003800000 */
[----:B------:R-:W-:Y:S01]  /*5e60*/  R2UR UR4, R2 ;  /* 0x00000000020472ca */ /* 0x000fe200000e0000 */
[--C-:B---3--:R-:W-:Y:S01]  /*5e70*/  HADD2.F32 R42, -RZ, R84.reuse.H0_H0 ;  /* 0x20000054ff2a7230 */ /* 0x108fe20000004100 */
[----:B------:R-:W-:Y:S01]  /*5e80*/  MOV R61, 0x3bbb989d ;  /* 0x3bbb989d003d7802 */ /* 0x000fe20000000f00 */
[----:B------:R-:W-:Y:S01]  /*5e90*/  HADD2.F32 R43, -RZ, R84.H1_H1 ;  /* 0x30000054ff2b7230 */ /* 0x000fe20000004100 */
[----:B------:R-:W-:Y:S01]  /*5ea0*/  ISETP.NE.AND P6, PT, R128, RZ, PT ;  /* 0x000000ff8000720c */ /* 0x000fe20003fc5270 */
[--C-:B------:R-:W-:Y:S01]  /*5eb0*/  HADD2.F32 R44, -RZ, R85.reuse.H0_H0 ;  /* 0x20000055ff2c7230 */ /* 0x100fe20000004100 */
[----:B------:R-:W-:Y:S07]  /*5ec0*/  BSSY.RECONVERGENT B1, `(.L_x_103) ;  /* 0x0000176000017945 */ /* 0x000fee0003800200 */
[----:B-1----:R-:W1:Y:S04]  /*5ed0*/  LDTM.x32 R4, tmem[UR4] ;  /* 0x00000004000479ee */ /* 0x002e6800082c0000 */
[----:B------:R-:W-:Y:S01]  /*5ee0*/  @P6 NOP ;  /* 0x0000000000006918 */ /* 0x000fe20000000000 */
[----:B--2---:R-:W-:Y:S04]  /*5ef0*/  @P6 IADD3 R131, PT, PT, R131, 0x100, RZ ;  /* 0x0000010083836810 */ /* 0x004fe80007ffe0ff */
[----:B------:R-:W-:Y:S04]  /*5f00*/  @P6 PRMT R131, R102, 0x654, R131 ;  /* 0x0000065466836816 */ /* 0x000fe80000000083 */
[----:B-1----:R1:W-:Y:S01]  /*5f10*/  @P6 SYNCS.ARRIVE.TRANS64.RED.A1T0 RZ, [R131+URZ], RZ ;  /* 0x000000ff83ff69a7 */ /* 0x0023e200081004ff */
[C---:B------:R-:W-:Y:S01]  /*5f20*/  FMUL R0, R41.reuse, R4 ;  /* 0x0000000429007220 */ /* 0x040fe20000400000 */
        /* <DEDUP_REMOVED lines=18> */
[----:B------:R-:W-:Y:S02]  /*6050*/  HADD2.F32 R32, -RZ, R85.H1_H1 ;  /* 0x30000055ff207230 */ /* 0x000fe40000004100 */
[C---:B------:R-:W-:Y:S01]  /*6060*/  FMUL R7, R41.reuse, R7 ;  /* 0x0000000729077220 */ /* 0x040fe20000400000 */
[C---:B------:R-:W-:Y:S01]  /*6070*/  FMUL R18, R41.reuse, R22 ;  /* 0x0000001629127220 */ /* 0x040fe20000400000 */
[C---:B------:R-:W-:Y:S01]  /*6080*/  FMUL R29, R41.reuse, R33 ;  /* 0x00000021291d7220 */ /* 0x040fe20000400000 */
[C---:B------:R-:W-:Y:S01]  /*6090*/  FMUL R22, R41.reuse, R26 ;  /* 0x0000001a29167220 */ /* 0x040fe20000400000 */
[C---:B------:R-:W-:Y:S01]  /*60a0*/  FFMA R0, R62.reuse, R42, R0 ;  /* 0x0000002a3e007223 */ /* 0x040fe20000000000 */
[--C-:B------:R-:W-:Y:S02]  /*60b0*/  HADD2.F32 R33, -RZ, R86.reuse.H0_H0 ;  /* 0x20000056ff217230 */ /* 0x100fe40000004100 */
[C---:B------:R-:W-:Y:S01]  /*60c0*/  FMUL R26, R41.reuse, R30 ;  /* 0x0000001e291a7220 */ /* 0x040fe20000400000 */
[C---:B------:R-:W-:Y:S01]  /*60d0*/  FFMA R2, R62.reuse, R43, R2 ;  /* 0x0000002b3e027223 */ /* 0x040fe20000000002 */
[C---:B------:R-:W-:Y:S01]  /*60e0*/  FMUL R30, R41.reuse, R34 ;  /* 0x00000022291e7220 */ /* 0x040fe20000400000 */
[C---:B------:R-:W-:Y:S01]  /*60f0*/  FFMA R3, R62.reuse, R44, R3 ;  /* 0x0000002c3e037223 */ /* 0x040fe20000000003 */
[----:B------:R-:W-:Y:S02]  /*6100*/  HADD2.F32 R34, -RZ, R86.H1_H1 ;  /* 0x30000056ff227230 */ /* 0x000fe40000004100 */
[C---:B------:R-:W-:Y:S01]  /*6110*/  FFMA R7, R62.reuse, R32, R7 ;  /* 0x000000203e077223 */ /* 0x040fe20000000007 */
[--C-:B------:R-:W-:Y:S02]  /*6120*/  HADD2.F32 R32, -RZ, R87.reuse.H0_H0 ;  /* 0x20000057ff207230 */ /* 0x100fe40000004100 */
[C---:B------:R-:W-:Y:S01]  /*6130*/  FFMA R4, R62.reuse, R33, R4 ;  /* 0x000000213e047223 */ /* 0x040fe20000000004 */
[----:B------:R-:W-:Y:S02]  /*6140*/  HADD2.F32 R42, -RZ, R87.H1_H1 ;  /* 0x30000057ff2a7230 */ /* 0x000fe40000004100 */
[C---:B------:R-:W-:Y:S01]  /*6150*/  FMUL R11, R41.reuse, R11 ;  /* 0x0000000b290b7220 */ /* 0x040fe20000400000 */
[--C-:B------:R-:W-:Y:S02]  /*6160*/  HADD2.F32 R33, -RZ, R88.reuse.H0_H0 ;  /* 0x20000058ff217230 */ /* 0x100fe40000004100 */
[C---:B------:R-:W-:Y:S01]  /*6170*/  FFMA R5, R62.reuse, R34, R5 ;  /* 0x000000223e057223 */ /* 0x040fe20000000005 */
[C---:B------:R-:W-:Y:S01]  /*6180*/  FFMA R6, R62.reuse, R32, R6 ;  /* 0x000000203e067223 */ /* 0x040fe20000000006 */
[C---:B------:R-:W-:Y:S01]  /*6190*/  FFMA R11, R62.reuse, R42, R11 ;  /* 0x0000002a3e0b7223 */ /* 0x040fe2000000000b */
[----:B------:R-:W-:Y:S02]  /*61a0*/  HADD2.F32 R32, -RZ, R88.H1_H1 ;  /* 0x30000058ff207230 */ /* 0x000fe40000004100 */
[C---:B------:R-:W-:Y:S01]  /*61b0*/  FFMA R8, R62.reuse, R33, R8 ;  /* 0x000000213e087223 */ /* 0x040fe20000000008 */
[--C-:B------:R-:W-:Y:S02]  /*61c0*/  HADD2.F32 R34, -RZ, R89.reuse.H0_H0 ;  /* 0x20000059ff227230 */ /* 0x100fe40000004100 */
[C---:B------:R-:W-:Y:S01]  /*61d0*/  FMUL R15, R41.reuse, R15 ;  /* 0x0000000f290f7220 */ /* 0x040fe20000400000 */
[----:B------:R-:W-:Y:S02]  /*61e0*/  HADD2.F32 R33, -RZ, R89.H1_H1 ;  /* 0x30000059ff217230 */ /* 0x000fe40000004100 */
[C---:B------:R-:W-:Y:S01]  /*61f0*/  FFMA R9, R62.reuse, R32, R9 ;  /* 0x000000203e097223 */ /* 0x040fe20000000009 */
[--C-:B------:R-:W-:Y:S02]  /*6200*/  HADD2.F32 R42, -RZ, R90.reuse.H0_H0 ;  /* 0x2000005aff2a7230 */ /* 0x100fe40000004100 */
[C---:B------:R-:W-:Y:S01]  /*6210*/  FFMA R10, R62.reuse, R34, R10 ;  /* 0x000000223e0a7223 */ /* 0x040fe2000000000a */
[----:B------:R-:W-:Y:S02]  /*6220*/  HADD2.F32 R32, -RZ, R90.H1_H1 ;  /* 0x3000005aff207230 */ /* 0x000fe40000004100 */
[C---:B------:R-:W-:Y:S01]  /*6230*/  FFMA R15, R62.reuse, R33, R15 ;  /* 0x000000213e0f7223 */ /* 0x040fe2000000000f */
[--C-:B------:R-:W-:Y:S02]  /*6240*/  HADD2.F32 R33, -RZ, R91.reuse.H0_H0 ;  /* 0x2000005bff217230 */ /* 0x100fe40000004100 */
[C---:B------:R-:W-:Y:S01]  /*6250*/  FFMA R12, R62.reuse, R42, R12 ;  /* 0x0000002a3e0c7223 */ /* 0x040fe2000000000c */
[----:B------:R-:W-:Y:S02]  /*6260*/  HADD2.F32 R34, -RZ, R91.H1_H1 ;  /* 0x3000005bff227230 */ /* 0x000fe40000004100 */
[C---:B------:R-:W-:Y:S01]  /*6270*/  FFMA R13, R62.reuse, R32, R13 ;  /* 0x000000203e0d7223 */ /* 0x040fe2000000000d */
[C---:B------:R-:W-:Y:S01]  /*6280*/  FMUL R19, R41.reuse, R19 ;  /* 0x0000001329137220 */ /* 0x040fe20000400000 */
[--C-:B----4-:R-:W-:Y:S02]  /*6290*/  HADD2.F32 R32, -RZ, R92.reuse.H0_H0 ;  /* 0x2000005cff207230 */ /* 0x110fe40000004100 */
        /* <DEDUP_REMOVED lines=8> */
[--C-:B------:R-:W-:Y:S02]  /*6320*/  HADD2.F32 R34, -RZ, R94.reuse.H0_H0 ;  /* 0x2000005eff227230 */ /* 0x100fe40000004100 */
[C---:B------:R-:W-:Y:S01]  /*6330*/  FFMA R18, R62.reuse, R33, R18 ;  /* 0x000000213e127223 */ /* 0x040fe20000000012 */
[----:B------:R-:W-:Y:S02]  /*6340*/  HADD2.F32 R33, -RZ, R94.H1_H1 ;  /* 0x3000005eff217230 */ /* 0x000fe40000004100 */
[C---:B------:R-:W-:Y:S01]  /*6350*/  FFMA R23, R62.reuse, R32, R23 ;  /* 0x000000203e177223 */ /* 0x040fe20000000017 */
[--C-:B------:R-:W-:Y:S02]  /*6360*/  HADD2.F32 R42, -RZ, R95.reuse.H0_H0 ;  /* 0x2000005fff2a7230 */ /* 0x100fe40000004100 */
[C---:B------:R-:W-:Y:S01]  /*6370*/  FFMA R20, R62.reuse, R34, R20 ;  /* 0x000000223e147223 */ /* 0x040fe20000000014 */
[----:B------:R-:W-:Y:S02]  /*6380*/  HADD2.F32 R32, -RZ, R95.H1_H1 ;  /* 0x3000005fff207230 */ /* 0x000fe40000004100 */
[C---:B------:R-:W-:Y:S01]  /*6390*/  FMUL R27, R41.reuse, R27 ;  /* 0x0000001b291b7220 */ /* 0x040fe20000400000 */
        /* <DEDUP_REMOVED lines=16> */
[----:B------:R-:W-:Y:S02]  /*64a0*/  HFMA2 R33, -RZ, RZ, 3.7421875, 0 ;  /* 0x437c0000ff217431 */ /* 0x000fe400000001ff */
[----:B------:R-:W-:Y:S02]  /*64b0*/  HADD2.F32 R42, -RZ, R99.H1_H1 ;  /* 0x30000063ff2a7230 */ /* 0x000fe40000004100 */
[----:B------:R-:W-:Y:S01]  /*64c0*/  FMUL R35, R41, R35 ;  /* 0x0000002329237220 */ /* 0x000fe20000400000 */
[C---:B------:R-:W-:Y:S01]  /*64d0*/  FFMA R29, R62.reuse, R32, R29 ;  /* 0x000000203e1d7223 */ /* 0x040fe2000000001d */
[C---:B------:R-:W-:Y:S02]  /*64e0*/  FFMA R30, R62.reuse, R34, R30 ;  /* 0x000000223e1e7223 */ /* 0x040fe4000000001e */
[----:B------:R-:W-:Y:S01]  /*64f0*/  FFMA R35, R62, R42, R35 ;  /* 0x0000002a3e237223 */ /* 0x000fe20000000023 */
[----:B------:R-:W-:Y:S04]  /*6500*/  FFMA.SAT R34, R0, -R61, 0.5 ;  /* 0x3f00000000227423 */ /* 0x000fe8000000283d */
[----:B------:R-:W-:Y:S04]  /*6510*/  FFMA.RM R34, R34, R33, 12582913 ;  /* 0x4b40000122227423 */ /* 0x000fe80000004021 */
[----:B------:R-:W-:Y:S04]  /*6520*/  FADD R32, R34, -12583039 ;  /* 0xcb40007f22207421 */ /* 0x000fe80000000000 */
[C---:B------:R-:W-:Y:S04]  /*6530*/  FFMA R32, R0.reuse, -1.4426950216293334961, -R32 ;  /* 0xbfb8aa3b00207823 */ /* 0x040fe80000000820 */
[----:B------:R-:W-:Y:S01]  /*6540*/  FFMA R32, R0, -1.925963033500011079e-08, R32 ;  /* 0xb2a5706000207823 */ /* 0x000fe20000000020 */
[----:B------:R-:W-:Y:S03]  /*6550*/  FFMA.SAT R0, R2, -R61, 0.5 ;  /* 0x3f00000002007423 */ /* 0x000fe6000000283d */
[----:B------:R2:W3:Y:S01]  /*6560*/  MUFU.EX2 R63, R32 ;  /* 0x00000020003f7308 */ /* 0x0004e20000000800 */
[----:B------:R-:W-:Y:S04]  /*6570*/  FFMA.RM R42, R0, R33, 12582913 ;  /* 0x4b400001002a7423 */ /* 0x000fe80000004021 */
[----:B------:R-:W-:Y:S04]  /*6580*/  FADD R0, R42, -12583039 ;  /* 0xcb40007f2a007421 */ /* 0x000fe80000000000 */
[C---:B------:R-:W-:Y:S04]  /*6590*/  FFMA R0, R2.reuse, -1.4426950216293334961, -R0 ;  /* 0xbfb8aa3b02007823 */ /* 0x040fe80000000800 */
[----:B------:R-:W-:Y:S01]  /*65a0*/  FFMA R0, R2, -1.925963033500011079e-08, R0 ;  /* 0xb2a5706002007823 */ /* 0x000fe20000000000 */
[----:B------:R-:W-:Y:S03]  /*65b0*/  FFMA.SAT R2, R3, -R61, 0.5 ;  /* 0x3f00000003027423 */ /* 0x000fe6000000283d */
[----:B------:R4:W5:Y:S01]  /*65c0*/  MUFU.EX2 R64, R0 ;  /* 0x0000000000407308 */ /* 0x0009620000000800 */
[----:B------:R-:W-:Y:S04]  /*65d0*/  FFMA.RM R43, R2, R33, 12582913 ;  /* 0x4b400001022b7423 */ /* 0x000fe80000004021 */
[----:B------:R-:W-:Y:S04]  /*65e0*/  FADD R2, R43, -12583039 ;  /* 0xcb40007f2b027421 */ /* 0x000fe80000000000 */
[C---:B------:R-:W-:Y:S04]  /*65f0*/  FFMA R2, R3.reuse, -1.4426950216293334961, -R2 ;  /* 0xbfb8aa3b03027823 */ /* 0x040fe80000000802 */
[----:B------:R-:W-:Y:S01]  /*6600*/  FFMA R2, R3, -1.925963033500011079e-08, R2 ;  /* 0xb2a5706003027823 */ /* 0x000fe20000000002 */
[----:B------:R-:W-:Y:S03]  /*6610*/  FFMA.SAT R3, R7, -R61, 0.5 ;  /* 0x3f00000007037423 */ /* 0x000fe6000000283d */
[----:B------:R-:W1:Y:S01]  /*6620*/  MUFU.EX2 R65, R2 ;  /* 0x0000000200417308 */ /* 0x000e620000000800 */
[----:B------:R-:W-:Y:S04]  /*6630*/  FFMA.RM R44, R3, R33, 12582913 ;  /* 0x4b400001032c7423 */ /* 0x000fe80000004021 */
[----:B------:R-:W-:Y:S04]  /*6640*/  FADD R3, R44, -12583039 ;  /* 0xcb40007f2c037421 */ /* 0x000fe80000000000 */
[C---:B------:R-:W-:Y:S04]  /*6650*/  FFMA R3, R7.reuse, -1.4426950216293334961, -R3 ;  /* 0xbfb8aa3b07037823 */ /* 0x040fe80000000803 */
[----:B------:R-:W-:Y:S01]  /*6660*/  FFMA R3, R7, -1.925963033500011079e-08, R3 ;  /* 0xb2a5706007037823 */ /* 0x000fe20000000003 */
[C---:B------:R-:W-:Y:S03]  /*6670*/  FFMA.SAT R7, R4.reuse, -R61, 0.5 ;  /* 0x3f00000004077423 */ /* 0x040fe6000000283d */
        /* <DEDUP_REMOVED lines=29> */
[C---:B------:R-:W-:Y:S04]  /*6850*/  FFMA.SAT R8, R9.reuse, -R61, 0.5 ;  /* 0x3f00000009087423 */ /* 0x040fe8000000283d */
[----:B------:R-:W-:Y:S04]  /*6860*/  FFMA.RM R50, R8, R33, 12582913 ;  /* 0x4b40000108327423 */ /* 0x000fe80000004021 */
[----:B------:R-:W-:Y:S04]  /*6870*/  FADD R8, R50, -12583039 ;  /* 0xcb40007f32087421 */ /* 0x000fe80000000000 */
[C---:B------:R-:W-:Y:S04]  /*6880*/  FFMA R8, R9.reuse, -1.4426950216293334961, -R8 ;  /* 0xbfb8aa3b09087823 */ /* 0x040fe80000000808 */
[----:B------:R-:W-:Y:S01]  /*6890*/  FFMA R8, R9, -1.925963033500011079e-08, R8 ;  /* 0xb2a5706009087823 */ /* 0x000fe20000000008 */
[C---:B------:R-:W-:Y:S03]  /*68a0*/  FFMA.SAT R9, R10.reuse, -R61, 0.5 ;  /* 0x3f0000000a097423 */ /* 0x040fe6000000283d */
[----:B------:R-:W-:Y:S01]  /*68b0*/  MUFU.EX2 R71, R8 ;  /* 0x0000000800477308 */ /* 0x000fe20000000800 */
        /* <DEDUP_REMOVED lines=55> */
[----:B------:R-:W-:Y:S03]  /*6c30*/  FFMA.SAT R23, R20, -R61, 0.5 ;  /* 0x3f00000014177423 */ /* 0x000fe6000000283d */
[----:B------:R3:W-:Y:S01]  /*6c40*/  MUFU.EX2 R78, R18 ;  /* 0x00000012004e7308 */ /* 0x0007e20000000800 */
[----:B--2---:R-:W-:Y:S04]  /*6c50*/  FFMA.RM R32, R23, R33, 12582913 ;  /* 0x4b40000117207423 */ /* 0x004fe80000004021 */
[----:B------:R-:W-:Y:S04]  /*6c60*/  FADD R23, R32, -12583039 ;  /* 0xcb40007f20177421 */ /* 0x000fe80000000000 */
[C---:B------:R-:W-:Y:S04]  /*6c70*/  FFMA R23, R20.reuse, -1.4426950216293334961, -R23 ;  /* 0xbfb8aa3b14177823 */ /* 0x040fe80000000817 */
[----:B------:R-:W-:Y:S01]  /*6c80*/  FFMA R23, R20, -1.925963033500011079e-08, R23 ;  /* 0xb2a5706014177823 */ /* 0x000fe20000000017 */
[----:B----4-:R-:W-:Y:S03]  /*6c90*/  FFMA.SAT R0, R21, -R61, 0.5 ;  /* 0x3f00000015007423 */ /* 0x010fe6000000283d */
[----:B------:R2:W-:Y:S01]  /*6ca0*/  MUFU.EX2 R79, R23 ;  /* 0x00000017004f7308 */ /* 0x0005e20000000800 */
[----:B------:R-:W-:Y:S01]  /*6cb0*/  FFMA.RM R20, R0, R33, 12582913 ;  /* 0x4b40000100147423 */ /* 0x000fe20000004021 */
[----:B---3--:R-:W-:Y:S03]  /*6cc0*/  @P6 IADD3 R18, PT, PT, R39, 0x1, RZ ;  /* 0x0000000127126810 */ /* 0x008fe60007ffe0ff */
[----:B------:R-:W-:Y:S01]  /*6cd0*/  FADD R0, R20, -12583039 ;  /* 0xcb40007f14007421 */ /* 0x000fe20000000000 */
[C---:B------:R-:W-:Y:S03]  /*6ce0*/  @P6 ISETP.NE.AND P0, PT, R18.reuse, 0x4, PT ;  /* 0x000000041200680c */ /* 0x040fe60003f05270 */
[C---:B------:R-:W-:Y:S01]  /*6cf0*/  FFMA R0, R21.reuse, -1.4426950216293334961, -R0 ;  /* 0xbfb8aa3b15007823 */ /* 0x040fe20000000800 */
[----:B------:R-:W-:Y:S02]  /*6d00*/  @P6 SEL R39, R18, RZ, P0 ;  /* 0x000000ff12276207 */ /* 0x000fe40000000000 */
[----:B------:R-:W-:Y:S01]  /*6d10*/  SHF.L.U32 R18, R44, 0x17, RZ ;  /* 0x000000172c127819 */ /* 0x000fe200000006ff */
[----:B------:R-:W-:Y:S01]  /*6d20*/  FFMA R0, R21, -1.925963033500011079e-08, R0 ;  /* 0xb2a5706015007823 */ /* 0x000fe20000000000 */
[----:B------:R-:W-:Y:S03]  /*6d30*/  FFMA.SAT R2, R22, -R61, 0.5 ;  /* 0x3f00000016027423 */ /* 0x000fe6000000283d */
[----:B------:R-:W-:Y:S01]  /*6d40*/  MUFU.EX2 R80, R0 ;  /* 0x0000000000507308 */ /* 0x000fe20000000800 */
[----:B------:R-:W-:Y:S01]  /*6d50*/  FFMA.RM R21, R2, R33, 12582913 ;  /* 0x4b40000102157423 */ /* 0x000fe20000004021 */
[----:B--2---:R-:W-:Y:S03]  /*6d60*/  SHF.L.U32 R23, R48, 0x17, RZ ;  /* 0x0000001730177819 */ /* 0x004fe600000006ff */
[----:B------:R-:W-:Y:S04]  /*6d70*/  FADD R2, R21, -12583039 ;  /* 0xcb40007f15027421 */ /* 0x000fe80000000000 */
[C---:B------:R-:W-:Y:S04]  /*6d80*/  FFMA R2, R22.reuse, -1.4426950216293334961, -R2 ;  /* 0xbfb8aa3b16027823 */ /* 0x040fe80000000802 */
[----:B------:R-:W-:Y:S01]  /*6d90*/  FFMA R2, R22, -1.925963033500011079e-08, R2 ;  /* 0xb2a5706016027823 */ /* 0x000fe20000000002 */
[----:B------:R-:W-:Y:S03]  /*6da0*/  FFMA.SAT R3, R27, -R61, 0.5 ;  /* 0x3f0000001b037423 */ /* 0x000fe6000000283d */
[----:B------:R-:W-:Y:S01]  /*6db0*/  MUFU.EX2 R81, R2 ;  /* 0x0000000200517308 */ /* 0x000fe20000000800 */
[----:B------:R-:W-:Y:S04]  /*6dc0*/  FFMA.RM R22, R3, R33, 12582913 ;  /* 0x4b40000103167423 */ /* 0x000fe80000004021 */
[----:B------:R-:W-:Y:S04]  /*6dd0*/  FADD R3, R22, -12583039 ;  /* 0xcb40007f16037421 */ /* 0x000fe80000000000 */
[C---:B------:R-:W-:Y:S04]  /*6de0*/  FFMA R3, R27.reuse, -1.4426950216293334961, -R3 ;  /* 0xbfb8aa3b1b037823 */ /* 0x040fe80000000803 */
[----:B------:R-:W-:Y:S01]  /*6df0*/  FFMA R3, R27, -1.925963033500011079e-08, R3 ;  /* 0xb2a570601b037823 */ /* 0x000fe20000000003 */
[----:B------:R-:W-:Y:S01]  /*6e00*/  FFMA.SAT R4, R24, -R61, 0.5 ;  /* 0x3f00000018047423 */ /* 0x000fe2000000283d */
[----:B------:R2:W3:Y:S03]  /*6e10*/  MUFU.EX2 R27, R11 ;  /* 0x0000000b001b7308 */ /* 0x0004e60000000800 */
[----:B--2---:R-:W-:Y:S04]  /*6e20*/  FFMA.RM R11, R4, R33, 12582913 ;  /* 0x4b400001040b7423 */ /* 0x004fe80000004021 */
[C---:B------:R-:W-:Y:S01]  /*6e30*/  FADD R4, R11.reuse, -12583039 ;  /* 0xcb40007f0b047421 */ /* 0x040fe20000000000 */
[----:B------:R-:W-:Y:S03]  /*6e40*/  SHF.L.U32 R11, R11, 0x17, RZ ;  /* 0x000000170b0b7819 */ /* 0x000fe600000006ff */
[C---:B------:R-:W-:Y:S04]  /*6e50*/  FFMA R4, R24.reuse, -1.4426950216293334961, -R4 ;  /* 0xbfb8aa3b18047823 */ /* 0x040fe80000000804 */
[----:B------:R-:W-:Y:S01]  /*6e60*/  FFMA R4, R24, -1.925963033500011079e-08, R4 ;  /* 0xb2a5706018047823 */ /* 0x000fe20000000004 */
[----:B------:R-:W-:Y:S04]  /*6e70*/  FFMA.SAT R5, R25, -R61, 0.5 ;  /* 0x3f00000019057423 */ /* 0x000fe8000000283d */
[----:B------:R-:W-:Y:S04]  /*6e80*/  FFMA.RM R24, R5, R33, 12582913 ;  /* 0x4b40000105187423 */ /* 0x000fe80000004021 */
[----:B------:R-:W-:Y:S04]  /*6e90*/  FADD R5, R24, -12583039 ;  /* 0xcb40007f18057421 */ /* 0x000fe80000000000 */
[C---:B------:R-:W-:Y:S04]  /*6ea0*/  FFMA R5, R25.reuse, -1.4426950216293334961, -R5 ;  /* 0xbfb8aa3b19057823 */ /* 0x040fe80000000805 */
[----:B------:R-:W-:Y:S01]  /*6eb0*/  FFMA R5, R25, -1.925963033500011079e-08, R5 ;  /* 0xb2a5706019057823 */ /* 0x000fe20000000005 */
[----:B------:R-:W-:Y:S01]  /*6ec0*/  FFMA.SAT R6, R26, -R61, 0.5 ;  /* 0x3f0000001a067423 */ /* 0x000fe2000000283d */
[----:B------:R2:W4:Y:S03]  /*6ed0*/  MUFU.EX2 R25, R15 ;  /* 0x0000000f00197308 */ /* 0x0005260000000800 */
[----:B--2---:R-:W-:Y:S04]  /*6ee0*/  FFMA.RM R15, R6, R33, 12582913 ;  /* 0x4b400001060f7423 */ /* 0x004fe80000004021 */
[----:B------:R-:W-:Y:S04]  /*6ef0*/  FADD R6, R15, -12583039 ;  /* 0xcb40007f0f067421 */ /* 0x000fe80000000000 */
        /* <DEDUP_REMOVED lines=9> */
[----:B------:R-:W-:Y:S04]  /*6f90*/  FFMA.RM R13, R8, R33, 12582913 ;  /* 0x4b400001080d7423 */ /* 0x000fe80000004021 */
[----:B------:R-:W-:Y:S04]  /*6fa0*/  FADD R8, R13, -12583039 ;  /* 0xcb40007f0d087421 */ /* 0x000fe80000000000 */
[C---:B------:R-:W-:Y:S04]  /*6fb0*/  FFMA R8, R28.reuse, -1.4426950216293334961, -R8 ;  /* 0xbfb8aa3b1c087823 */ /* 0x040fe80000000808 */
[----:B------:R-:W-:Y:S01]  /*6fc0*/  FFMA R8, R28, -1.925963033500011079e-08, R8 ;  /* 0xb2a570601c087823 */ /* 0x000fe20000000008 */
[----:B------:R-:W-:Y:S01]  /*6fd0*/  FFMA.SAT R9, R29, -R61, 0.5 ;  /* 0x3f0000001d097423 */ /* 0x000fe2000000283d */
[----:B------:R5:W4:Y:S01]  /*6fe0*/  MUFU.EX2 R28, R17 ;  /* 0x00000011001c7308 */ /* 0x000b220000000800 */
[----:B--2---:R-:W-:Y:S02]  /*6ff0*/  @P6 SEL R19, RZ, 0x1, P0 ;  /* 0x00000001ff136807 */ /* 0x004fe40000000000 */
[----:B------:R-:W-:Y:S02]  /*7000*/  FFMA.RM R14, R9, R33, 12582913 ;  /* 0x4b400001090e7423 */ /* 0x000fe40000004021 */
[----:B------:R-:W-:Y:S02]  /*7010*/  @P6 LOP3.LUT R118, R118, R19, RZ, 0x3c, !PT ;  /* 0x0000001376766212 */ /* 0x000fe400078e3cff */
[----:B------:R-:W-:Y:S04]  /*7020*/  FADD R9, R14, -12583039 ;  /* 0xcb40007f0e097421 */ /* 0x000fe80000000000 */
[C---:B------:R-:W-:Y:S04]  /*7030*/  FFMA R9, R29.reuse, -1.4426950216293334961, -R9 ;  /* 0xbfb8aa3b1d097823 */ /* 0x040fe80000000809 */
[----:B------:R-:W-:Y:S01]  /*7040*/  FFMA R9, R29, -1.925963033500011079e-08, R9 ;  /* 0xb2a570601d097823 */ /* 0x000fe20000000009 */
[----:B------:R-:W-:Y:S01]  /*7050*/  FFMA.SAT R10, R30, -R61, 0.5 ;  /* 0x3f0000001e0a7423 */ /* 0x000fe2000000283d */
[----:B-----5:R-:W-:Y:S02]  /*7060*/  SHF.L.U32 R17, R34, 0x17, RZ ;  /* 0x0000001722117819 */ /* 0x020fe400000006ff */
[----:B------:R-:W-:Y:S01]  /*7070*/  MUFU.EX2 R34, R5 ;  /* 0x0000000500227308 */ /* 0x000fe20000000800 */
[----:B------:R-:W-:Y:S04]  /*7080*/  FFMA.RM R16, R10, R33, 12582913 ;  /* 0x4b4000010a107423 */ /* 0x000fe80000004021 */
[----:B------:R-:W-:Y:S04]  /*7090*/  FADD R10, R16, -12583039 ;  /* 0xcb40007f100a7421 */ /* 0x000fe80000000000 */
[C---:B------:R-:W-:Y:S04]  /*70a0*/  FFMA R10, R30.reuse, -1.4426950216293334961, -R10 ;  /* 0xbfb8aa3b1e0a7823 */ /* 0x040fe8000000080a */
[----:B------:R-:W-:Y:S01]  /*70b0*/  FFMA R10, R30, -1.925963033500011079e-08, R10 ;  /* 0xb2a570601e0a7823 */ /* 0x000fe2000000000a */
[C---:B------:R-:W-:Y:S04]  /*70c0*/  FFMA.SAT R0, R35.reuse, -R61, 0.5 ;  /* 0x3f00000023007423 */ /* 0x040fe8000000283d */
[----:B------:R-:W-:Y:S01]  /*70d0*/  FFMA.RM R2, R0, R33, 12582913 ;  /* 0x4b40000100027423 */ /* 0x000fe20000004021 */
[----:B------:R-:W-:Y:S03]  /*70e0*/  MUFU.EX2 R10, R10 ;  /* 0x0000000a000a7308 */ /* 0x000fe60000000800 */
[C---:B------:R-:W-:Y:S01]  /*70f0*/  FADD R0, R2.reuse, -12583039 ;  /* 0xcb40007f02007421 */ /* 0x040fe20000000000 */
[----:B------:R-:W-:Y:S03]  /*7100*/  SHF.L.U32 R2, R2, 0x17, RZ ;  /* 0x0000001702027819 */ /* 0x000fe600000006ff */
[C---:B------:R-:W-:Y:S03]  /*7110*/  FFMA R0, R35.reuse, -1.4426950216293334961, -R0 ;  /* 0xbfb8aa3b23007823 */ /* 0x040fe60000000800 */
[----:B------:R2:W5:Y:S01]  /*7120*/  MUFU.EX2 R33, R3 ;  /* 0x0000000300217308 */ /* 0x0005620000000800 */
[----:B------:R-:W-:Y:S09]  /*7130*/  FFMA R0, R35, -1.925963033500011079e-08, R0 ;  /* 0xb2a5706023007823 */ /* 0x000ff20000000000 */
[----:B------:R1:W5:Y:S01]  /*7140*/  MUFU.EX2 R35, R4 ;  /* 0x0000000400237308 */ /* 0x0003620000000800 */
[----:B--2---:R-:W-:Y:S01]  /*7150*/  FFMA R3, R63, R17, 1 ;  /* 0x3f8000003f037423 */ /* 0x004fe20000000011 */
[----:B------:R-:W-:Y:S08]  /*7160*/  SHF.L.U32 R17, R43, 0x17, RZ ;  /* 0x000000172b117819 */ /* 0x000ff000000006ff */
[----:B------:R2:W5:Y:S01]  /*7170*/  MUFU.EX2 R63, R6 ;  /* 0x00000006003f7308 */ /* 0x0005620000000800 */
[----:B------:R-:W-:Y:S02]  /*7180*/  IADD3 R19, PT, PT, R3, 0x1800000, RZ ;  /* 0x0180000003137810 */ /* 0x000fe40007ffe0ff */
[----:B-1----:R-:W-:Y:S02]  /*7190*/  SHF.L.U32 R4, R42, 0x17, RZ ;  /* 0x000000172a047819 */ /* 0x002fe400000006ff */
[----:B------:R-:W-:Y:S03]  /*71a0*/  LOP3.LUT R19, R19, 0x7f800000, RZ, 0xc0, !PT ;  /* 0x7f80000013137812 */ /* 0x000fe600078ec0ff */
[----:B------:R-:W-:Y:S01]  /*71b0*/  FFMA R61, R64, R4, 1 ;  /* 0x3f800000403d7423 */ /* 0x000fe20000000004 */
[----:B------:R-:W-:Y:S01]  /*71c0*/  ISETP.GT.U32.AND P0, PT, R19, 0x1ffffff, PT ;  /* 0x01ffffff1300780c */ /* 0x000fe20003f04070 */
[----:B------:R-:W-:Y:S01]  /*71d0*/  FFMA R4, R65, R17, 1 ;  /* 0x3f80000041047423 */ /* 0x000fe20000000011 */
[----:B------:R-:W-:Y:S01]  /*71e0*/  SHF.L.U32 R17, R45, 0x17, RZ ;  /* 0x000000172d117819 */ /* 0x000fe200000006ff */
[----:B------:R-:W-:Y:S01]  /*71f0*/  FFMA R5, R66, R18, 1 ;  /* 0x3f80000042057423 */ /* 0x000fe20000000012 */
[----:B------:R-:W-:Y:S02]  /*7200*/  SHF.L.U32 R18, R46, 0x17, RZ ;  /* 0x000000172e127819 */ /* 0x000fe400000006ff */
[----:B------:R-:W-:Y:S01]  /*7210*/  SHF.L.U32 R19, R47, 0x17, RZ ;  /* 0x000000172f137819 */ /* 0x000fe200000006ff */
[----:B--2---:R-:W-:Y:S01]  /*7220*/  FFMA R6, R67, R17, 1 ;  /* 0x3f80000043067423 */ /* 0x004fe20000000011 */
[----:B------:R-:W-:Y:S01]  /*7230*/  SHF.L.U32 R17, R49, 0x17, RZ ;  /* 0x0000001731117819 */ /* 0x000fe200000006ff */
[----:B------:R-:W-:Y:S01]  /*7240*/  FFMA R48, R68, R18, 1 ;  /* 0x3f80000044307423 */ /* 0x000fe20000000012 */
[----:B------:R-:W-:Y:S01]  /*7250*/  SHF.L.U32 R18, R50, 0x17, RZ ;  /* 0x0000001732127819 */ /* 0x000fe200000006ff */
[----:B------:R1:W2:Y:S01]  /*7260*/  MUFU.EX2 R49, R7 ;  /* 0x0000000700317308 */ /* 0x0002a20000000800 */
[----:B------:R-:W-:Y:S01]  /*7270*/  FFMA R30, R69, R19, 1 ;  /* 0x3f800000451e7423 */ /* 0x000fe20000000013 */
[----:B------:R-:W-:Y:S01]  /*7280*/  SHF.L.U32 R19, R51, 0x17, RZ ;  /* 0x0000001733137819 */ /* 0x000fe200000006ff */
[----:B------:R-:W-:Y:S01]  /*7290*/  FFMA R29, R70, R23, 1 ;  /* 0x3f800000461d7423 */ /* 0x000fe20000000017 */
[----:B------:R-:W-:Y:S01]  /*72a0*/  SHF.L.U32 R23, R20, 0x17, RZ ;  /* 0x0000001714177819 */ /* 0x000fe200000006ff */
[----:B---3--:R-:W-:Y:S01]  /*72b0*/  FFMA R47, R27, R17, 1 ;  /* 0x3f8000001b2f7423 */ /* 0x008fe20000000011 */
[----:B------:R-:W-:Y:S01]  /*72c0*/  SHF.L.U32 R17, R53, 0x17, RZ ;  /* 0x0000001735117819 */ /* 0x000fe200000006ff */
[----:B------:R-:W-:Y:S01]  /*72d0*/  FFMA R46, R71, R18, 1 ;  /* 0x3f800000472e7423 */ /* 0x000fe20000000012 */
[----:B------:R-:W-:Y:S02]  /*72e0*/  SHF.L.U32 R18, R54, 0x17, RZ ;  /* 0x0000001736127819 */ /* 0x000fe400000006ff */
[----:B------:R3:W2:Y:S01]  /*72f0*/  MUFU.EX2 R53, R8 ;  /* 0x0000000800357308 */ /* 0x0006a20000000800 */
[----:B------:R-:W-:Y:S01]  /*7300*/  FFMA R45, R72, R19, 1 ;  /* 0x3f800000482d7423 */ /* 0x000fe20000000013 */
[----:B------:R-:W-:Y:S02]  /*7310*/  SHF.L.U32 R19, R58, 0x17, RZ ;  /* 0x000000173a137819 */ /* 0x000fe400000006ff */
[----:B-1----:R-:W-:Y:S06]  /*7320*/  SHF.L.U32 R7, R52, 0x17, RZ ;  /* 0x0000001734077819 */ /* 0x002fec00000006ff */
[----:B------:R1:W2:Y:S01]  /*7330*/  MUFU.EX2 R54, R9 ;  /* 0x0000000900367308 */ /* 0x0002a20000000800 */
[----:B------:R-:W-:Y:S01]  /*7340*/  FFMA R44, R73, R7, 1 ;  /* 0x3f800000492c7423 */ /* 0x000fe20000000007 */
[----:B------:R-:W-:Y:S01]  /*7350*/  SHF.L.U32 R7, R55, 0x17, RZ ;  /* 0x0000001737077819 */ /* 0x000fe200000006ff */
[----:B----4-:R-:W-:Y:S01]  /*7360*/  FFMA R26, R25, R17, 1 ;  /* 0x3f800000191a7423 */ /* 0x010fe20000000011 */
[----:B------:R-:W-:Y:S01]  /*7370*/  FFMA R17, R74, R18, 1 ;  /* 0x3f8000004a117423 */ /* 0x000fe20000000012 */
[----:B---3--:R-:W-:Y:S02]  /*7380*/  SHF.L.U32 R8, R56, 0x17, RZ ;  /* 0x0000001738087819 */ /* 0x008fe400000006ff */
[----:B------:R-:W-:Y:S01]  /*7390*/  SHF.L.U32 R18, R57, 0x17, RZ ;  /* 0x0000001739127819 */ /* 0x000fe200000006ff */
[----:B------:R-:W-:Y:S01]  /*73a0*/  FFMA R51, R75, R7, 1 ;  /* 0x3f8000004b337423 */ /* 0x000fe20000000007 */
[----:B------:R-:W-:Y:S01]  /*73b0*/  SHF.L.U32 R7, R59, 0x17, RZ ;  /* 0x000000173b077819 */ /* 0x000fe200000006ff */
[----:B------:R-:W-:Y:S01]  /*73c0*/  FFMA R43, R76, R8, 1 ;  /* 0x3f8000004c2b7423 */ /* 0x000fe20000000008 */
[----:B------:R-:W-:Y:S01]  /*73d0*/  SHF.L.U32 R8, R60, 0x17, RZ ;  /* 0x000000173c087819 */ /* 0x000fe200000006ff */
[----:B------:R-:W-:Y:S01]  /*73e0*/  FFMA R18, R31, R18, 1 ;  /* 0x3f8000001f127423 */ /* 0x000fe20000000012 */
[----:B------:R-:W-:Y:S01]  /*73f0*/  FFMA R19, R77, R19, 1 ;  /* 0x3f8000004d137423 */ /* 0x000fe20000000013 */
[----:B-1----:R-:W-:Y:S01]  /*7400*/  SHF.L.U32 R9, R32, 0x17, RZ ;  /* 0x0000001720097819 */ /* 0x002fe200000006ff */
[----:B------:R-:W-:Y:S01]  /*7410*/  FFMA R20, R28, R7, 1 ;  /* 0x3f8000001c147423 */ /* 0x000fe20000000007 */
[----:B------:R-:W-:Y:S01]  /*7420*/  SHF.L.U32 R7, R21, 0x17, RZ ;  /* 0x0000001715077819 */ /* 0x000fe200000006ff */
[----:B------:R-:W-:Y:S01]  /*7430*/  FFMA R42, R78, R8, 1 ;  /* 0x3f8000004e2a7423 */ /* 0x000fe20000000008 */
[----:B------:R-:W-:Y:S01]  /*7440*/  SHF.L.U32 R8, R22, 0x17, RZ ;  /* 0x0000001716087819 */ /* 0x000fe200000006ff */
[----:B------:R1:W3:Y:S01]  /*7450*/  MUFU.EX2 R21, R0 ;  /* 0x0000000000157308 */ /* 0x0002e20000000800 */
[----:B------:R-:W-:Y:S01]  /*7460*/  FFMA R25, R79, R9, 1 ;  /* 0x3f8000004f197423 */ /* 0x000fe20000000009 */
[----:B------:R-:W-:Y:S01]  /*7470*/  SHF.L.U32 R9, R15, 0x17, RZ ;  /* 0x000000170f097819 */ /* 0x000fe200000006ff */
[----:B------:R-:W-:Y:S01]  /*7480*/  FFMA R23, R80, R23, 1 ;  /* 0x3f80000050177423 */ /* 0x000fe20000000017 */
[----:B-1----:R-:W-:Y:S01]  /*7490*/  SHF.L.U32 R0, R24, 0x17, RZ ;  /* 0x0000001718007819 */ /* 0x002fe200000006ff */
[----:B------:R-:W-:Y:S01]  /*74a0*/  FFMA R24, R81, R7, 1 ;  /* 0x3f80000051187423 */ /* 0x000fe20000000007 */
[----:B-----5:R-:W-:Y:S01]  /*74b0*/  FFMA R50, R33, R8, 1 ;  /* 0x3f80000021327423 */ /* 0x020fe20000000008 */
[----:B------:R-:W-:Y:S01]  /*74c0*/  FFMA R35, R35, R11, 1 ;  /* 0x3f80000023237423 */ /* 0x000fe2000000000b */
[----:B------:R-:W-:Y:S01]  /*74d0*/  SHF.L.U32 R7, R13, 0x17, RZ ;  /* 0x000000170d077819 */ /* 0x000fe200000006ff */
[----:B------:R-:W-:Y:S01]  /*74e0*/  FFMA R27, R34, R0, 1 ;  /* 0x3f800000221b7423 */ /* 0x000fe20000000000 */
[----:B------:R-:W-:Y:S01]  /*74f0*/  SHF.L.U32 R0, R12, 0x17, RZ ;  /* 0x000000170c007819 */ /* 0x000fe200000006ff */
[----:B------:R-:W-:Y:S01]  /*7500*/  FFMA R28, R63, R9, 1 ;  /* 0x3f8000003f1c7423 */ /* 0x000fe20000000009 */
[----:B------:R-:W-:Y:S02]  /*7510*/  SHF.L.U32 R8, R14, 0x17, RZ ;  /* 0x000000170e087819 */ /* 0x000fe400000006ff */
[----:B------:R-:W-:Y:S01]  /*7520*/  SHF.L.U32 R9, R16, 0x17, RZ ;  /* 0x0000001710097819 */ /* 0x000fe200000006ff */
[----:B--2---:R-:W-:Y:S01]  /*7530*/  FFMA R52, R49, R0, 1 ;  /* 0x3f80000031347423 */ /* 0x004fe20000000000 */
[----:B------:R-:W-:Y:S01]  /*7540*/  FFMA R49, R53, R7, 1 ;  /* 0x3f80000035317423 */ /* 0x000fe20000000007 */
[----:B------:R-:W-:Y:S02]  /*7550*/  FFMA R31, R54, R8, 1 ;  /* 0x3f800000361f7423 */ /* 0x000fe40000000008 */
[----:B------:R-:W-:Y:S01]  /*7560*/  FFMA R34, R10, R9, 1 ;  /* 0x3f8000000a227423 */ /* 0x000fe20000000009 */
[----:B---3--:R-:W-:Y:S01]  /*7570*/  FFMA R33, R21, R2, 1 ;  /* 0x3f80000015217423 */ /* 0x008fe20000000002 */
[----:B------:R-:W-:Y:S06]  /*7580*/  @P0 BRA `(.L_x_104) ;  /* 0x0000000000140947 */ /* 0x000fec0003800000 */
[----:B------:R-:W-:Y:S02]  /*7590*/  MOV R56, R3 ;  /* 0x0000000300387202 */ /* 0x000fe40000000f00 */
[----:B------:R-:W-:Y:S02]  /*75a0*/  MOV R55, 0x75c0 ;  /* 0x000075c000377802 */ /* 0x000fe40000000f00 */
[----:B------:R-:W-:Y:S05]  /*75b0*/  CALL.REL.NOINC `($__internal_3_$__cuda_sm20_rcp_rn_f32_slowpath) ;  /* 0x0000003000c47944 */ /* 0x000fea0003c00000 */
[----:B------:R-:W-:Y:S01]  /*75c0*/  MOV R0, R32 ;  /* 0x0000002000007202 */ /* 0x000fe20000000f00 */
[----:B------:R-:W-:Y:S05]  /*75d0*/  BRA `(.L_x_105) ;  /* 0x0000000000107947 */ /* 0x000fea0003800000 */
.L_x_104:
[----:B------:R-:W1:Y:S02]  /*75e0*/  MUFU.RCP R0, R3 ;  /* 0x0000000300007308 */ /* 0x000e640000001000 */
[----:B-1----:R-:W-:Y:S04]  /*75f0*/  FFMA R3, R3, R0, -1 ;  /* 0xbf80000003037423 */ /* 0x002fe80000000000 */
[----:B------:R-:W-:Y:S04]  /*7600*/  FADD.FTZ R3, -R3, -RZ ;  /* 0x800000ff03037221 */ /* 0x000fe80000010100 */
[----:B------:R-:W-:Y:S07]  /*7610*/  FFMA R0, R0, R3, R0 ;  /* 0x0000000300007223 */ /* 0x000fee0000000000 */
.L_x_105:
[----:B------:R-:W-:Y:S05]  /*7620*/  BSYNC.RECONVERGENT B1 ;  /* 0x0000000000017941 */ /* 0x000fea0003800200 */
.L_x_103:
[----:B------:R-:W-:Y:S01]  /*7630*/  VIADD R2, R61, 0x1800000 ;  /* 0x018000003d027836 */ /* 0x000fe20000000000 */
[----:B------:R-:W-:Y:S04]  /*7640*/  BSSY.RECONVERGENT B1, `(.L_x_106) ;  /* 0x000000e000017945 */ /* 0x000fe80003800200 */
[----:B------:R-:W-:Y:S04]  /*7650*/  LOP3.LUT R2, R2, 0x7f800000, RZ, 0xc0, !PT ;  /* 0x7f80000002027812 */ /* 0x000fe800078ec0ff */
[----:B------:R-:W-:Y:S11]  /*7660*/  ISETP.GT.U32.AND P0, PT, R2, 0x1ffffff, PT ;  /* 0x01ffffff0200780c */ /* 0x000ff60003f04070 */
[----:B------:R-:W-:Y:S02]  /*7670*/  @!UPT UIADD3 URZ, UPT, UPT, URZ, URZ, URZ ;  /* 0x000000fffffff290 */ /* 0x000fe4000fffe0ff */
[----:B------:R-:W-:Y:S05]  /*7680*/  @P0 BRA `(.L_x_107) ;  /* 0x0000000000140947 */ /* 0x000fea0003800000 */
[----:B------:R-:W-:Y:S02]  /*7690*/  MOV R56, R61 ;  /* 0x0000003d00387202 */ /* 0x000fe40000000f00 */
[----:B------:R-:W-:Y:S02]  /*76a0*/  MOV R55, 0x76c0 ;  /* 0x000076c000377802 */ /* 0x000fe40000000f00 */
[----:B------:R-:W-:Y:S05]  /*76b0*/  CALL.REL.NOINC `($__internal_3_$__cuda_sm20_rcp_rn_f32_slowpath) ;  /* 0x0000003000847944 */ /* 0x000fea0003c00000 */
[----:B------:R-:W-:Y:S01]  /*76c0*/  MOV R2, R32 ;  /* 0x0000002000027202 */ /* 0x000fe20000000f00 */
[----:B------:R-:W-:Y:S05]  /*76d0*/  BRA `(.L_x_108) ;  /* 0x0000000000107947 */ /* 0x000fea0003800000 */
.L_x_107:
[----:B------:R-:W1:Y:S02]  /*76e0*/  MUFU.RCP R2, R61 ;  /* 0x0000003d00027308 */ /* 0x000e640000001000 */
[----:B-1----:R-:W-:Y:S04]  /*76f0*/  FFMA R3, R61, R2, -1 ;  /* 0xbf8000003d037423 */ /* 0x002fe80000000002 */
[----:B------:R-:W-:Y:S04]  /*7700*/  FADD.FTZ R3, -R3, -RZ ;  /* 0x800000ff03037221 */ /* 0x000fe80000010100 */
[----:B------:R-:W-:Y:S07]  /*7710*/  FFMA R2, R2, R3, R2 ;  /* 0x0000000302027223 */ /* 0x000fee0000000002 */
.L_x_108:
[----:B------:R-:W-:Y:S05]  /*7720*/  BSYNC.RECONVERGENT B1 ;  /* 0x0000000000017941 */ /* 0x000fea0003800200 */
.L_x_106:
        /* <DEDUP_REMOVED lines=11> */
.L_x_110:
[----:B------:R-:W1:Y:S02]  /*77e0*/  MUFU.RCP R3, R4 ;  /* 0x0000000400037308 */ /* 0x000e640000001000 */
[----:B-1----:R-:W-:Y:S04]  /*77f0*/  FFMA R4, R4, R3, -1 ;  /* 0xbf80000004047423 */ /* 0x002fe80000000003 */
[----:B------:R-:W-:Y:S04]  /*7800*/  FADD.FTZ R4, -R4, -RZ ;  /* 0x800000ff04047221 */ /* 0x000fe80000010100 */
[----:B------:R-:W-:Y:S07]  /*7810*/  FFMA R3, R3, R4, R3 ;  /* 0x0000000403037223 */ /* 0x000fee0000000003 */
.L_x_111:
[----:B------:R-:W-:Y:S05]  /*7820*/  BSYNC.RECONVERGENT B1 ;  /* 0x0000000000017941 */ /* 0x000fea0003800200 */
.L_x_109:
        /* <DEDUP_REMOVED lines=11> */
.L_x_113:
[----:B------:R-:W1:Y:S02]  /*78e0*/  MUFU.RCP R4, R5 ;  /* 0x0000000500047308 */ /* 0x000e640000001000 */
[----:B-1----:R-:W-:Y:S04]  /*78f0*/  FFMA R5, R5, R4, -1 ;  /* 0xbf80000005057423 */ /* 0x002fe80000000004 */
[----:B------:R-:W-:Y:S04]  /*7900*/  FADD.FTZ R5, -R5, -RZ ;  /* 0x800000ff05057221 */ /* 0x000fe80000010100 */
[----:B------:R-:W-:Y:S07]  /*7910*/  FFMA R4, R4, R5, R4 ;  /* 0x0000000504047223 */ /* 0x000fee0000000004 */
.L_x_114:
[----:B------:R-:W-:Y:S05]  /*7920*/  BSYNC.RECONVERGENT B1 ;  /* 0x0000000000017941 */ /* 0x000fea0003800200 */
.L_x_112:
        /* <DEDUP_REMOVED lines=11> */
.L_x_116:
[----:B------:R-:W1:Y:S02]  /*79e0*/  MUFU.RCP R5, R6 ;  /* 0x0000000600057308 */ /* 0x000e640000001000 */
[----:B-1----:R-:W-:Y:S04]  /*79f0*/  FFMA R6, R6, R5, -1 ;  /* 0xbf80000006067423 */ /* 0x002fe80000000005 */
[----:B------:R-:W-:Y:S04]  /*7a00*/  FADD.FTZ R6, -R6, -RZ ;  /* 0x800000ff06067221 */ /* 0x000fe80000010100 */
[----:B------:R-:W-:Y:S07]  /*7a10*/  FFMA R5, R5, R6, R5 ;  /* 0x0000000605057223 */ /* 0x000fee0000000005 */
.L_x_117:
[----:B------:R-:W-:Y:S05]  /*7a20*/  BSYNC.RECONVERGENT B1 ;  /* 0x0000000000017941 */ /* 0x000fea0003800200 */
.L_x_115:
        /* <DEDUP_REMOVED lines=11> */
.L_x_119:
[----:B------:R-:W1:Y:S02]  /*7ae0*/  MUFU.RCP R6, R48 ;  /* 0x0000003000067308 */ /* 0x000e640000001000 */
[----:B-1----:R-:W-:Y:S04]  /*7af0*/  FFMA R7, R48, R6, -1 ;  /* 0xbf80000030077423 */ /* 0x002fe80000000006 */
[----:B------:R-:W-:Y:S04]  /*7b00*/  FADD.FTZ R7, -R7, -RZ ;  /* 0x800000ff07077221 */ /* 0x000fe80000010100 */
[----:B------:R-:W-:Y:S07]  /*7b10*/  FFMA R6, R6, R7, R6 ;  /* 0x0000000706067223 */ /* 0x000fee0000000006 */
.L_x_120:
[----:B------:R-:W-:Y:S05]  /*7b20*/  BSYNC.RECONVERGENT B1 ;  /* 0x0000000000017941 */ /* 0x000fea0003800200 */
.L_x_118:
        /* <DEDUP_REMOVED lines=11> */
.L_x_122:
[----:B------:R-:W1:Y:S02]  /*7be0*/  MUFU.RCP R7, R30 ;  /* 0x0000001e00077308 */ /* 0x000e640000001000 */
[----:B-1----:R-:W-:Y:S04]  /*7bf0*/  FFMA R8, R30, R7, -1 ;  /* 0xbf8000001e087423 */ /* 0x002fe80000000007 */
[----:B------:R-:W-:Y:S04]  /*7c00*/  FADD.FTZ R8, -R8, -RZ ;  /* 0x800000ff08087221 */ /* 0x000fe80000010100 */
[----:B------:R-:W-:Y:S07]  /*7c10*/  FFMA R7, R7, R8, R7 ;  /* 0x0000000807077223 */ /* 0x000fee0000000007 */
.L_x_123:
[----:B------:R-:W-:Y:S05]  /*7c20*/  BSYNC.RECONVERGENT B1 ;  /* 0x0000000000017941 */ /* 0x000fea0003800200 */
.L_x_121:
        /* <DEDUP_REMOVED lines=11> */
.L_x_125:
[----:B------:R-:W1:Y:S02]  /*7ce0*/  MUFU.RCP R8, R29 ;  /* 0x0000001d00087308 */ /* 0x000e640000001000 */
[----:B-1----:R-:W-:Y:S04]  /*7cf0*/  FFMA R9, R29, R8, -1 ;  /* 0xbf8000001d097423 */ /* 0x002fe80000000008 */
[----:B------:R-:W-:Y:S04]  /*7d00*/  FADD.FTZ R9, -R9, -RZ ;  /* 0x800000ff09097221 */ /* 0x000fe80000010100 */
[----:B------:R-:W-:Y:S07]  /*7d10*/  FFMA R8, R8, R9, R8 ;  /* 0x0000000908087223 */ /* 0x000fee0000000008 */
.L_x_126:
[----:B------:R-:W-:Y:S05]  /*7d20*/  BSYNC.RECONVERGENT B1 ;  /* 0x0000000000017941 */ /* 0x000fea0003800200 */
.L_x_124:
        /* <DEDUP_REMOVED lines=11> */
.L_x_128:
[----:B------:R-:W1:Y:S02]  /*7de0*/  MUFU.RCP R9, R47 ;  /* 0x0000002f00097308 */ /* 0x000e640000001000 */
[----:B-1----:R-:W-:Y:S04]  /*7df0*/  FFMA R10, R47, R9, -1 ;  /* 0xbf8000002f0a7423 */ /* 0x002fe80000000009 */
[----:B------:R-:W-:Y:S04]  /*7e00*/  FADD.FTZ R10, -R10, -RZ ;  /* 0x800000ff0a0a7221 */ /* 0x000fe80000010100 */
[----:B------:R-:W-:Y:S07]  /*7e10*/  FFMA R9, R9, R10, R9 ;  /* 0x0000000a09097223 */ /* 0x000fee0000000009 */
.L_x_129:
[----:B------:R-:W-:Y:S05]  /*7e20*/  BSYNC.RECONVERGENT B1 ;  /* 0x0000000000017941 */ /* 0x000fea0003800200 */
.L_x_127:
        /* <DEDUP_REMOVED lines=11> */
.L_x_131:
[----:B------:R-:W1:Y:S02]  /*7ee0*/  MUFU.RCP R10, R46 ;  /* 0x0000002e000a7308 */ /* 0x000e640000001000 */
[----:B-1----:R-:W-:Y:S04]  /*7ef0*/  FFMA R11, R46, R10, -1 ;  /* 0xbf8000002e0b7423 */ /* 0x002fe8000000000a */
[----:B------:R-:W-:Y:S04]  /*7f00*/  FADD.FTZ R11, -R11, -RZ ;  /* 0x800000ff0b0b7221 */ /* 0x000fe80000010100 */
[----:B------:R-:W-:Y:S07]  /*7f10*/  FFMA R10, R10, R11, R10 ;  /* 0x0000000b0a0a7223 */ /* 0x000fee000000000a */
.L_x_132:
[----:B------:R-:W-:Y:S05]  /*7f20*/  BSYNC.RECONVERGENT B1 ;  /* 0x0000000000017941 */ /* 0x000fea0003800200 */
.L_x_130:
        /* <DEDUP_REMOVED lines=11> */
.L_x_134:
[----:B------:R-:W1:Y:S02]  /*7fe0*/  MUFU.RCP R11, R45 ;  /* 0x0000002d000b7308 */ /* 0x000e640000001000 */
[----:B-1----:R-:W-:Y:S04]  /*7ff0*/  FFMA R12, R45, R11, -1 ;  /* 0xbf8000002d0c7423 */ /* 0x002fe8000000000b */
[----:B------:R-:W-:Y:S04]  /*8000*/  FADD.FTZ R12, -R12, -RZ ;  /* 0x800000ff0c0c7221 */ /* 0x000fe80000010100 */
[----:B------:R-:W-:Y:S07]  /*8010*/  FFMA R11, R11, R12, R11 ;  /* 0x0000000c0b0b7223 */ /* 0x000fee000000000b */
.L_x_135:
[----:B------:R-:W-:Y:S05]  /*8020*/  BSYNC.RECONVERGENT B1 ;  /* 0x0000000000017941 */ /* 0x000fea0003800200 */
.L_x_133:
        /* <DEDUP_REMOVED lines=11> */
.L_x_137:
[----:B------:R-:W1:Y:S02]  /*80e0*/  MUFU.RCP R12, R44 ;  /* 0x0000002c000c7308 */ /* 0x000e640000001000 */
[----:B-1----:R-:W-:Y:S04]  /*80f0*/  FFMA R13, R44, R12, -1 ;  /* 0xbf8000002c0d7423 */ /* 0x002fe8000000000c */
[----:B------:R-:W-:Y:S04]  /*8100*/  FADD.FTZ R13, -R13, -RZ ;  /* 0x800000ff0d0d7221 */ /* 0x000fe80000010100 */
[----:B------:R-:W-:Y:S07]  /*8110*/  FFMA R12, R12, R13, R12 ;  /* 0x0000000d0c0c7223 */ /* 0x000fee000000000c */
.L_x_138:
[----:B------:R-:W-:Y:S05]  /*8120*/  BSYNC.RECONVERGENT B1 ;  /* 0x0000000000017941 */ /* 0x000fea0003800200 */
.L_x_136:
        /* <DEDUP_REMOVED lines=11> */
.L_x_140:
[----:B------:R-:W1:Y:S02]  /*81e0*/  MUFU.RCP R13, R26 ;  /* 0x0000001a000d7308 */ /* 0x000e640000001000 */
[----:B-1----:R-:W-:Y:S04]  /*81f0*/  FFMA R14, R26, R13, -1 ;  /* 0xbf8000001a0e7423 */ /* 0x002fe8000000000d */
[----:B------:R-:W-:Y:S04]  /*8200*/  FADD.FTZ R14, -R14, -RZ ;  /* 0x800000ff0e0e7221 */ /* 0x000fe80000010100 */
[----:B------:R-:W-:Y:S07]  /*8210*/  FFMA R13, R13, R14, R13 ;  /* 0x0000000e0d0d7223 */ /* 0x000fee000000000d */
.L_x_141:
[----:B------:R-:W-:Y:S05]  /*8220*/  BSYNC.RECONVERGENT B1 ;  /* 0x0000000000017941 */ /* 0x000fea0003800200 */
.L_x_139:
        /* <DEDUP_REMOVED lines=11> */
.L_x_143:
[----:B------:R-:W1:Y:S02]  /*82e0*/  MUFU.RCP R14, R17 ;  /* 0x00000011000e7308 */ /* 0x000e640000001000 */
[----:B-1----:R-:W-:Y:S04]  /*82f0*/  FFMA R15, R17, R14, -1 ;  /* 0xbf800000110f7423 */ /* 0x002fe8000000000e */
[----:B------:R-:W-:Y:S04]  /*8300*/  FADD.FTZ R15, -R15, -RZ ;  /* 0x800000ff0f0f7221 */ /* 0x000fe80000010100 */
[----:B------:R-:W-:Y:S07]  /*8310*/  FFMA R14, R14, R15, R14 ;  /* 0x0000000f0e0e7223 */ /* 0x000fee000000000e */
.L_x_144:
[----:B------:R-:W-:Y:S05]  /*8320*/  BSYNC.RECONVERGENT B1 ;  /* 0x0000000000017941 */ /* 0x000fea0003800200 */
.L_x_142:
        /* <DEDUP_REMOVED lines=11> */
.L_x_146:
[----:B------:R-:W1:Y:S02]  /*83e0*/  MUFU.RCP R15, R51 ;  /* 0x00000033000f7308 */ /* 0x000e640000001000 */
[----:B-1----:R-:W-:Y:S04]  /*83f0*/  FFMA R16, R51, R15, -1 ;  /* 0xbf80000033107423 */ /* 0x002fe8000000000f */
[----:B------:R-:W-:Y:S04]  /*8400*/  FADD.FTZ R16, -R16, -RZ ;  /* 0x800000ff10107221 */ /* 0x000fe80000010100 */
[----:B------:R-:W-:Y:S07]  /*8410*/  FFMA R15, R15, R16, R15 ;  /* 0x000000100f0f7223 */ /* 0x000fee000000000f */
.L_x_147:
[----:B------:R-:W-:Y:S05]  /*8420*/  BSYNC.RECONVERGENT B1 ;  /* 0x0000000000017941 */ /* 0x000fea0003800200 */
.L_x_145:
        /* <DEDUP_REMOVED lines=11> */
.L_x_149:
[----:B------:R-:W1:Y:S02]  /*84e0*/  MUFU.RCP R16, R43 ;  /* 0x0000002b00107308 */ /* 0x000e640000001000 */
[----:B-1----:R-:W-:Y:S04]  /*84f0*/  FFMA R17, R43, R16, -1 ;  /* 0xbf8000002b117423 */ /* 0x002fe80000000010 */
[----:B------:R-:W-:Y:S04]  /*8500*/  FADD.FTZ R17, -R17, -RZ ;  /* 0x800000ff11117221 */ /* 0x000fe80000010100 */
[----:B------:R-:W-:Y:S07]  /*8510*/  FFMA R16, R16, R17, R16 ;  /* 0x0000001110107223 */ /* 0x000fee0000000010 */
.L_x_150:
[----:B------:R-:W-:Y:S05]  /*8520*/  BSYNC.RECONVERGENT B1 ;  /* 0x0000000000017941 */ /* 0x000fea0003800200 */
.L_x_148:
        /* <DEDUP_REMOVED lines=11> */
.L_x_152:
[----:B------:R-:W1:Y:S02]  /*85e0*/  MUFU.RCP R17, R18 ;  /* 0x0000001200117308 */ /* 0x000e640000001000 */
[----:B-1----:R-:W-:Y:S04]  /*85f0*/  FFMA R18, R18, R17, -1 ;  /* 0xbf80000012127423 */ /* 0x002fe80000000011 */
[----:B------:R-:W-:Y:S04]  /*8600*/  FADD.FTZ R18, -R18, -RZ ;  /* 0x800000ff12127221 */ /* 0x000fe80000010100 */
[----:B------:R-:W-:Y:S07]  /*8610*/  FFMA R17, R17, R18, R17 ;  /* 0x0000001211117223 */ /* 0x000fee0000000011 */
.L_x_153:
[----:B------:R-:W-:Y:S05]  /*8620*/  BSYNC.RECONVERGENT B1 ;  /* 0x0000000000017941 */ /* 0x000fea0003800200 */
.L_x_151:
        /* <DEDUP_REMOVED lines=11> */
.L_x_155:
[----:B------:R-:W1:Y:S02]  /*86e0*/  MUFU.RCP R18, R19 ;  /* 0x0000001300127308 */ /* 0x000e640000001000 */
[----:B-1----:R-:W-:Y:S04]  /*86f0*/  FFMA R19, R19, R18, -1 ;  /* 0xbf80000013137423 */ /* 0x002fe80000000012 */
[----:B------:R-:W-:Y:S04]  /*8700*/  FADD.FTZ R19, -R19, -RZ ;  /* 0x800000ff13137221 */ /* 0x000fe80000010100 */
[----:B------:R-:W-:Y:S07]  /*8710*/  FFMA R18, R18, R19, R18 ;  /* 0x0000001312127223 */ /* 0x000fee0000000012 */
.L_x_156:
[----:B------:R-:W-:Y:S05]  /*8720*/  BSYNC.RECONVERGENT B1 ;  /* 0x0000000000017941 */ /* 0x000fea0003800200 */
.L_x_154:
        /* <DEDUP_REMOVED lines=11> */
.L_x_158:
[----:B------:R-:W1:Y:S02]  /*87e0*/  MUFU.RCP R19, R20 ;  /* 0x0000001400137308 */ /* 0x000e640000001000 */
[----:B-1----:R-:W-:Y:S04]  /*87f0*/  FFMA R20, R20, R19, -1 ;  /* 0xbf80000014147423 */ /* 0x002fe80000000013 */
[----:B------:R-:W-:Y:S04]  /*8800*/  FADD.FTZ R20, -R20, -RZ ;  /* 0x800000ff14147221 */ /* 0x000fe80000010100 */
[----:B------:R-:W-:Y:S07]  /*8810*/  FFMA R19, R19, R20, R19 ;  /* 0x0000001413137223 */ /* 0x000fee0000000013 */
.L_x_159:
[----:B------:R-:W-:Y:S05]  /*8820*/  BSYNC.RECONVERGENT B1 ;  /* 0x0000000000017941 */ /* 0x000fea0003800200 */
.L_x_157:
        /* <DEDUP_REMOVED lines=11> */
.L_x_161:
[----:B------:R-:W1:Y:S02]  /*88e0*/  MUFU.RCP R20, R42 ;  /* 0x0000002a00147308 */ /* 0x000e640000001000 */
[----:B-1----:R-:W-:Y:S04]  /*88f0*/  FFMA R21, R42, R20, -1 ;  /* 0xbf8000002a157423 */ /* 0x002fe80000000014 */
[----:B------:R-:W-:Y:S04]  /*8900*/  FADD.FTZ R21, -R21, -RZ ;  /* 0x800000ff15157221 */ /* 0x000fe80000010100 */
[----:B------:R-:W-:Y:S07]  /*8910*/  FFMA R20, R20, R21, R20 ;  /* 0x0000001514147223 */ /* 0x000fee0000000014 */
.L_x_162:
[----:B------:R-:W-:Y:S05]  /*8920*/  BSYNC.RECONVERGENT B1 ;  /* 0x0000000000017941 */ /* 0x000fea0003800200 */
.L_x_160:
        /* <DEDUP_REMOVED lines=11> */
.L_x_164:
[----:B------:R-:W1:Y:S02]  /*89e0*/  MUFU.RCP R21, R25 ;  /* 0x0000001900157308 */ /* 0x000e640000001000 */
[----:B-1----:R-:W-:Y:S04]  /*89f0*/  FFMA R22, R25, R21, -1 ;  /* 0xbf80000019167423 */ /* 0x002fe80000000015 */
[----:B------:R-:W-:Y:S04]  /*8a00*/  FADD.FTZ R22, -R22, -RZ ;  /* 0x800000ff16167221 */ /* 0x000fe80000010100 */
[----:B------:R-:W-:Y:S07]  /*8a10*/  FFMA R21, R21, R22, R21 ;  /* 0x0000001615157223 */ /* 0x000fee0000000015 */
.L_x_165:
[----:B------:R-:W-:Y:S05]  /*8a20*/  BSYNC.RECONVERGENT B1 ;  /* 0x0000000000017941 */ /* 0x000fea0003800200 */
.L_x_163:
        /* <DEDUP_REMOVED lines=11> */
.L_x_167:
[----:B------:R-:W1:Y:S02]  /*8ae0*/  MUFU.RCP R22, R23 ;  /* 0x0000001700167308 */ /* 0x000e640000001000 */
[----:B-1----:R-:W-:Y:S04]  /*8af0*/  FFMA R23, R23, R22, -1 ;  /* 0xbf80000017177423 */ /* 0x002fe80000000016 */
[----:B------:R-:W-:Y:S04]  /*8b00*/  FADD.FTZ R23, -R23, -RZ ;  /* 0x800000ff17177221 */ /* 0x000fe80000010100 */
[----:B------:R-:W-:Y:S07]  /*8b10*/  FFMA R22, R22, R23, R22 ;  /* 0x0000001716167223 */ /* 0x000fee0000000016 */
.L_x_168:
[----:B------:R-:W-:Y:S05]  /*8b20*/  BSYNC.RECONVERGENT B1 ;  /* 0x0000000000017941 */ /* 0x000fea0003800200 */
.L_x_166:
        /* <DEDUP_REMOVED lines=11> */
.L_x_170:
[----:B------:R-:W1:Y:S02]  /*8be0*/  MUFU.RCP R23, R24 ;  /* 0x0000001800177308 */ /* 0x000e640000001000 */
[----:B-1----:R-:W-:Y:S04]  /*8bf0*/  FFMA R24, R24, R23, -1 ;  /* 0xbf80000018187423 */ /* 0x002fe80000000017 */
[----:B------:R-:W-:Y:S04]  /*8c00*/  FADD.FTZ R24, -R24, -RZ ;  /* 0x800000ff18187221 */ /* 0x000fe80000010100 */
[----:B------:R-:W-:Y:S07]  /*8c10*/  FFMA R23, R23, R24, R23 ;  /* 0x0000001817177223 */ /* 0x000fee0000000017 */
.L_x_171:
[----:B------:R-:W-:Y:S05]  /*8c20*/  BSYNC.RECONVERGENT B1 ;  /* 0x0000000000017941 */ /* 0x000fea0003800200 */
.L_x_169:
        /* <DEDUP_REMOVED lines=11> */
.L_x_173:
[----:B------:R-:W1:Y:S02]  /*8ce0*/  MUFU.RCP R24, R50 ;  /* 0x0000003200187308 */ /* 0x000e640000001000 */
[----:B-1----:R-:W-:Y:S04]  /*8cf0*/  FFMA R25, R50, R24, -1 ;  /* 0xbf80000032197423 */ /* 0x002fe80000000018 */
[----:B------:R-:W-:Y:S04]  /*8d00*/  FADD.FTZ R25, -R25, -RZ ;  /* 0x800000ff19197221 */ /* 0x000fe80000010100 */
[----:B------:R-:W-:Y:S07]  /*8d10*/  FFMA R24, R24, R25, R24 ;  /* 0x0000001918187223 */ /* 0x000fee0000000018 */
.L_x_174:
[----:B------:R-:W-:Y:S05]  /*8d20*/  BSYNC.RECONVERGENT B1 ;  /* 0x0000000000017941 */ /* 0x000fea0003800200 */
.L_x_172:
        /* <DEDUP_REMOVED lines=11> */
.L_x_176:
[----:B------:R-:W1:Y:S02]  /*8de0*/  MUFU.RCP R25, R35 ;  /* 0x0000002300197308 */ /* 0x000e640000001000 */
[----:B-1----:R-:W-:Y:S04]  /*8df0*/  FFMA R26, R35, R25, -1 ;  /* 0xbf800000231a7423 */ /* 0x002fe80000000019 */
[----:B------:R-:W-:Y:S04]  /*8e00*/  FADD.FTZ R26, -R26, -RZ ;  /* 0x800000ff1a1a7221 */ /* 0x000fe80000010100 */
[----:B------:R-:W-:Y:S07]  /*8e10*/  FFMA R25, R25, R26, R25 ;  /* 0x0000001a19197223 */ /* 0x000fee0000000019 */
.L_x_177:
[----:B------:R-:W-:Y:S05]  /*8e20*/  BSYNC.RECONVERGENT B1 ;  /* 0x0000000000017941 */ /* 0x000fea0003800200 */
.L_x_175:
        /* <DEDUP_REMOVED lines=11> */
.L_x_179:
[----:B------:R-:W1:Y:S02]  /*8ee0*/  MUFU.RCP R26, R27 ;  /* 0x0000001b001a7308 */ /* 0x000e640000001000 */
[----:B-1----:R-:W-:Y:S04]  /*8ef0*/  FFMA R27, R27, R26, -1 ;  /* 0xbf8000001b1b7423 */ /* 0x002fe8000000001a */
[----:B------:R-:W-:Y:S04]  /*8f00*/  FADD.FTZ R27, -R27, -RZ ;  /* 0x800000ff1b1b7221 */ /* 0x000fe80000010100 */
[----:B------:R-:W-:Y:S07]  /*8f10*/  FFMA R26, R26, R27, R26 ;  /* 0x0000001b1a1a7223 */ /* 0x000fee000000001a */
.L_x_180:
[----:B------:R-:W-:Y:S05]  /*8f20*/  BSYNC.RECONVERGENT B1 ;  /* 0x0000000000017941 */ /* 0x000fea0003800200 */
.L_x_178:
        /* <DEDUP_REMOVED lines=11> */
.L_x_182:
[----:B------:R-:W1:Y:S02]  /*8fe0*/  MUFU.RCP R27, R28 ;  /* 0x0000001c001b7308 */ /* 0x000e640000001000 */
[----:B-1----:R-:W-:Y:S04]  /*8ff0*/  FFMA R28, R28, R27, -1 ;  /* 0xbf8000001c1c7423 */ /* 0x002fe8000000001b */
[----:B------:R-:W-:Y:S04]  /*9000*/  FADD.FTZ R28, -R28, -RZ ;  /* 0x800000ff1c1c7221 */ /* 0x000fe80000010100 */
[----:B------:R-:W-:Y:S07]  /*9010*/  FFMA R27, R27, R28, R27 ;  /* 0x0000001c1b1b7223 */ /* 0x000fee000000001b */
.L_x_183:
[----:B------:R-:W-:Y:S05]  /*9020*/  BSYNC.RECONVERGENT B1 ;  /* 0x0000000000017941 */ /* 0x000fea0003800200 */
.L_x_181:
        /* <DEDUP_REMOVED lines=11> */
.L_x_185:
[----:B------:R-:W1:Y:S02]  /*90e0*/  MUFU.RCP R28, R52 ;  /* 0x00000034001c7308 */ /* 0x000e640000001000 */
[----:B-1----:R-:W-:Y:S04]  /*90f0*/  FFMA R29, R52, R28, -1 ;  /* 0xbf800000341d7423 */ /* 0x002fe8000000001c */
[----:B------:R-:W-:Y:S04]  /*9100*/  FADD.FTZ R29, -R29, -RZ ;  /* 0x800000ff1d1d7221 */ /* 0x000fe80000010100 */
[----:B------:R-:W-:Y:S07]  /*9110*/  FFMA R28, R28, R29, R28 ;  /* 0x0000001d1c1c7223 */ /* 0x000fee000000001c */
.L_x_186:
[----:B------:R-:W-:Y:S05]  /*9120*/  BSYNC.RECONVERGENT B1 ;  /* 0x0000000000017941 */ /* 0x000fea0003800200 */
.L_x_184:
        /* <DEDUP_REMOVED lines=11> */
.L_x_188:
[----:B------:R-:W1:Y:S02]  /*91e0*/  MUFU.RCP R29, R49 ;  /* 0x00000031001d7308 */ /* 0x000e640000001000 */
[----:B-1----:R-:W-:Y:S04]  /*91f0*/  FFMA R30, R49, R29, -1 ;  /* 0xbf800000311e7423 */ /* 0x002fe8000000001d */
[----:B------:R-:W-:Y:S04]  /*9200*/  FADD.FTZ R30, -R30, -RZ ;  /* 0x800000ff1e1e7221 */ /* 0x000fe80000010100 */
[----:B------:R-:W-:Y:S07]  /*9210*/  FFMA R29, R29, R30, R29 ;  /* 0x0000001e1d1d7223 */ /* 0x000fee000000001d */
.L_x_189:
[----:B------:R-:W-:Y:S05]  /*9220*/  BSYNC.RECONVERGENT B1 ;  /* 0x0000000000017941 */ /* 0x000fea0003800200 */
.L_x_187:
        /* <DEDUP_REMOVED lines=11> */
.L_x_191:
[----:B------:R-:W1:Y:S02]  /*92e0*/  MUFU.RCP R30, R31 ;  /* 0x0000001f001e7308 */ /* 0x000e640000001000 */
[----:B-1----:R-:W-:Y:S04]  /*92f0*/  FFMA R31, R31, R30, -1 ;  /* 0xbf8000001f1f7423 */ /* 0x002fe8000000001e */
[----:B------:R-:W-:Y:S04]  /*9300*/  FADD.FTZ R31, -R31, -RZ ;  /* 0x800000ff1f1f7221 */ /* 0x000fe80000010100 */
[----:B------:R-:W-:Y:S07]  /*9310*/  FFMA R30, R30, R31, R30 ;  /* 0x0000001f1e1e7223 */ /* 0x000fee000000001e */
.L_x_192:
[----:B------:R-:W-:Y:S05]  /*9320*/  BSYNC.RECONVERGENT B1 ;  /* 0x0000000000017941 */ /* 0x000fea0003800200 */
.L_x_190:
        /* <DEDUP_REMOVED lines=11> */
.L_x_194:
[----:B------:R-:W1:Y:S02]  /*93e0*/  MUFU.RCP R31, R34 ;  /* 0x00000022001f7308 */ /* 0x000e640000001000 */
[----:B-1----:R-:W-:Y:S04]  /*93f0*/  FFMA R34, R34, R31, -1 ;  /* 0xbf80000022227423 */ /* 0x002fe8000000001f */
[----:B------:R-:W-:Y:S04]  /*9400*/  FADD.FTZ R34, -R34, -RZ ;  /* 0x800000ff22227221 */ /* 0x000fe80000010100 */
[----:B------:R-:W-:Y:S07]  /*9410*/  FFMA R31, R31, R34, R31 ;  /* 0x000000221f1f7223 */ /* 0x000fee000000001f */
.L_x_195:
[----:B------:R-:W-:Y:S05]  /*9420*/  BSYNC.RECONVERGENT B1 ;  /* 0x0000000000017941 */ /* 0x000fea0003800200 */
.L_x_193:
        /* <DEDUP_REMOVED lines=9> */
[----:B------:R-:W-:Y:S05]  /*94c0*/  BRA `(.L_x_198) ;  /* 0x0000000000107947 */ /* 0x000fea0003800000 */
.L_x_197:
[----:B------:R-:W1:Y:S02]  /*94d0*/  MUFU.RCP R32, R33 ;  /* 0x0000002100207308 */ /* 0x000e640000001000 */
[----:B-1----:R-:W-:Y:S04]  /*94e0*/  FFMA R33, R33, R32, -1 ;  /* 0xbf80000021217423 */ /* 0x002fe80000000020 */
[----:B------:R-:W-:Y:S04]  /*94f0*/  FADD.FTZ R33, -R33, -RZ ;  /* 0x800000ff21217221 */ /* 0x000fe80000010100 */
[----:B------:R-:W-:Y:S07]  /*9500*/  FFMA R32, R32, R33, R32 ;  /* 0x0000002120207223 */ /* 0x000fee0000000020 */
.L_x_198:
[----:B------:R-:W-:Y:S05]  /*9510*/  BSYNC.RECONVERGENT B1 ;  /* 0x0000000000017941 */ /* 0x000fea0003800200 */
.L_x_196:
[----:B------:R-:W-:Y:S01]  /*9520*/  F2FP.F16.F32.PACK_AB R44, R2, R0 ;  /* 0x00000000022c723e */ /* 0x000fe200000000ff */
[----:B------:R-:W-:Y:S01]  /*9530*/  USHF.L.U32 UR8, UR40, 0xd, URZ ;  /* 0x0000000d28087899 */ /* 0x000fe200080006ff */
[----:B------:R-:W-:Y:S01]  /*9540*/  F2FP.F16.F32.PACK_AB R45, R4, R3 ;  /* 0x00000003042d723e */ /* 0x000fe200000000ff */
[----:B------:R-:W-:Y:S05]  /*9550*/  WARPSYNC.ALL ;  /* 0x0000000000007948 */ /* 0x000fea0003800000 */
[----:B------:R-:W-:Y:S01]  /*9560*/  F2FP.F16.F32.PACK_AB R46, R6, R5 ;  /* 0x00000005062e723e */ /* 0x000fe200000000ff */
[----:B------:R-:W-:Y:S01]  /*9570*/  VIADD R0, R120, UR8 ;  /* 0x0000000878007c36 */ /* 0x000fe20008000000 */
[----:B------:R-:W-:Y:S01]  /*9580*/  F2FP.F16.F32.PACK_AB R47, R8, R7 ;  /* 0x00000007082f723e */ /* 0x000fe200000000ff */
[----:B------:R-:W-:Y:S01]  /*9590*/  BSSY.RECONVERGENT B0, `(.L_x_199) ;  /* 0x000002c000007945 */ /* 0x000fe20003800200 */
[----:B------:R-:W-:Y:S01]  /*95a0*/  F2FP.F16.F32.PACK_AB R4, R10, R9 ;  /* 0x000000090a04723e */ /* 0x000fe200000000ff */
[--C-:B------:R-:W-:Y:S01]  /*95b0*/  IMAD R2, R122, -0x10, R0.reuse ;  /* 0xfffffff07a027824 */ /* 0x100fe200078e0200 */
[----:B------:R-:W-:Y:S01]  /*95c0*/  F2FP.F16.F32.PACK_AB R5, R12, R11 ;  /* 0x0000000b0c05723e */ /* 0x000fe200000000ff */
[----:B------:R1:W-:Y:S01]  /*95d0*/  STS.128 [R120+UR8], R44 ;  /* 0x0000002c78007988 */ /* 0x0003e20008000c08 */
[----:B------:R-:W-:Y:S01]  /*95e0*/  F2FP.F16.F32.PACK_AB R6, R14, R13 ;  /* 0x0000000d0e06723e */ /* 0x000fe200000000ff */
[----:B------:R-:W-:Y:S01]  /*95f0*/  IMAD R0, R121, -0x10, R0 ;  /* 0xfffffff079007824 */ /* 0x000fe200078e0200 */
[----:B------:R-:W-:Y:S01]  /*9600*/  F2FP.F16.F32.PACK_AB R7, R16, R15 ;  /* 0x0000000f1007723e */ /* 0x000fe200000000ff */
[----:B------:R-:W-:Y:S01]  /*9610*/  IMAD R3, R119, 0x10, R2 ;  /* 0x0000001077037824 */ /* 0x000fe200078e0202 */
[----:B------:R-:W-:Y:S02]  /*9620*/  F2FP.F16.F32.PACK_AB R8, R18, R17 ;  /* 0x000000111208723e */ /* 0x000fe400000000ff */
[----:B------:R-:W-:Y:S01]  /*9630*/  F2FP.F16.F32.PACK_AB R9, R20, R19 ;  /* 0x000000131409723e */ /* 0x000fe200000000ff */
[----:B------:R1:W-:Y:S01]  /*9640*/  STS.128 [R2+0x10], R4 ;  /* 0x0000100402007388 */ /* 0x0003e20000000c00 */
[----:B------:R-:W-:Y:S02]  /*9650*/  F2FP.F16.F32.PACK_AB R10, R22, R21 ;  /* 0x00000015160a723e */ /* 0x000fe400000000ff */
[----:B------:R-:W-:Y:S02]  /*9660*/  F2FP.F16.F32.PACK_AB R11, R24, R23 ;  /* 0x00000017180b723e */ /* 0x000fe400000000ff */
[----:B------:R-:W-:Y:S02]  /*9670*/  F2FP.F16.F32.PACK_AB R12, R26, R25 ;  /* 0x000000191a0c723e */ /* 0x000fe400000000ff */
[----:B------:R-:W-:Y:S01]  /*9680*/  F2FP.F16.F32.PACK_AB R13, R28, R27 ;  /* 0x0000001b1c0d723e */ /* 0x000fe200000000ff */
[----:B------:R1:W-:Y:S01]  /*9690*/  STS.128 [R0+0x20], R8 ;  /* 0x0000200800007388 */ /* 0x0003e20000000c00 */
[----:B------:R-:W-:Y:S02]  /*96a0*/  F2FP.F16.F32.PACK_AB R14, R30, R29 ;  /* 0x0000001d1e0e723e */ /* 0x000fe400000000ff */
[----:B------:R-:W-:Y:S02]  /*96b0*/  F2FP.F16.F32.PACK_AB R15, R32, R31 ;  /* 0x0000001f200f723e */ /* 0x000fe400000000ff */
[----:B------:R-:W-:Y:S03]  /*96c0*/  ISETP.NE.AND P0, PT, R123, RZ, PT ;  /* 0x000000ff7b00720c */ /* 0x000fe60003f05270 */
[----:B------:R1:W-:Y:S01]  /*96d0*/  STS.128 [R3+0x10], R12 ;  /* 0x0000100c03007388 */ /* 0x0003e20000000c00 */
[----:B------:R-:W-:Y:S01]  /*96e0*/  @!PT LDS RZ, [RZ] ;  /* 0x00000000fffff984 */ /* 0x000fe20000000800 */
[----:B------:R-:W-:Y:S01]  /*96f0*/  @!PT LDS RZ, [RZ] ;  /* 0x00000000fffff984 */ /* 0x000fe20000000800 */
[----:B------:R-:W-:Y:S01]  /*9700*/  @!PT LDS RZ, [RZ] ;  /* 0x00000000fffff984 */ /* 0x000fe20000000800 */
[----:B------:R-:W-:Y:S01]  /*9710*/  @!PT LDS RZ, [RZ] ;  /* 0x00000000fffff984 */ /* 0x000fe20000000800 */
[----:B------:R2:W-:Y:S06]  /*9720*/  MEMBAR.ALL.CTA ;  /* 0x0000000000007992 */ /* 0x0005ec0000008000 */
[----:B--2---:R-:W2:Y:S02]  /*9730*/  FENCE.VIEW.ASYNC.S ;  /* 0x00000000000073c6 */ /* 0x004ea40000000000 */
[----:B--2---:R-:W-:Y:S06]  /*9740*/  BAR.SYNC.DEFER_BLOCKING 0x1, 0x80 ;  /* 0x0042000000007b1d */ /* 0x004fec0000010000 */
[----:B------:R-:W-:Y:S05]  /*9750*/  @P0 BRA `(.L_x_200) ;  /* 0x00000000003c0947 */ /* 0x000fea0003800000 */
[----:B------:R-:W-:Y:S01]  /*9760*/  UIADD3 UR10, UP0, UPT, UR44, 0x680, URZ ;  /* 0x000006802c0a7890 */ /* 0x000fe2000ff1e0ff */
[----:B------:R-:W-:Y:S01]  /*9770*/  R2UR UR4, R101 ;  /* 0x00000000650472ca */ /* 0x000fe200000e0000 */
[----:B------:R-:W-:Y:S01]  /*9780*/  IMAD.IADD R38, R105, 0x1, R38 ;  /* 0x0000000169267824 */ /* 0x000fe200078e0226 */
[----:B------:R-:W-:Y:S01]  /*9790*/  R2UR UR6, R104 ;  /* 0x00000000680672ca */ /* 0x000fe200000e0000 */
[----:B------:R-:W-:Y:S01]  /*97a0*/  UIADD3.X UR11, UPT, UPT, URZ, UR45, URZ, UP0, !UPT ;  /* 0x0000002dff0b7290 */ /* 0x000fe200087fe4ff */
[----:B------:R-:W-:Y:S09]  /*97b0*/  PLOP3.LUT P0, PT, PT, PT, PT, 0x80, 0x8 ;  /* 0x000000000008781c */ /* 0x000ff20003f0f070 */
[----:B------:R-:W-:Y:S11]  /*97c0*/  UIADD3 UR4, UPT, UPT, UR4, 0x200, UR8 ;  /* 0x0000020004047890 */ /* 0x000ff6000fffe008 */
[----:B------:R-:W-:Y:S01]  /*97d0*/  @!UPT UIADD3 URZ, UPT, UPT, URZ, URZ, URZ ;  /* 0x000000fffffff290 */ /* 0x000fe2000fffe0ff */
.L_x_201:
[----:B------:R-:W-:Y:S02]  /*97e0*/  PLOP3.LUT P1, PT, P1, P0, PT, 0xf2, 0x2f ;  /* 0x00000000002f781c */ /* 0x000fe40000f21e72 */
[----:B------:R-:W-:Y:S01]  /*97f0*/  @P0 R2UR P1, UR5, R38 ;  /* 0x00000000260502ca */ /* 0x000fe20000020000 */
[----:B------:R-:W-:Y:S07]  /*9800*/  UMOV UR7, UR36 ;  /* 0x0000002400077c82 */ /* 0x000fee0008000000 */
[----:B------:R-:W-:Y:S05]  /*9810*/  @P0 PLOP3.LUT P0, PT, P1, PT, PT, 0x80, 0x8 ;  /* 0x000000000008081c */ /* 0x000fea0000f0f070 */
[----:B------:R2:W-:Y:S08]  /*9820*/  UTMASTG.3D [UR4], [UR10] ;  /* 0x000000040a0073b5 */ /* 0x0005f00008010000 */
[----:B--2---:R-:W-:Y:S05]  /*9830*/  @P0 BRA.U.ANY `(.L_x_201) ;  /* 0xfffffffd00e80947 */ /* 0x004fea000393ffff */
[----:B------:R0:W-:Y:S02]  /*9840*/  UTMACMDFLUSH ;  /* 0x00000000000079b7 */ /* 0x0001e40000000000 */
.L_x_200:
[----:B------:R-:W-:Y:S05]  /*9850*/  BSYNC.RECONVERGENT B0 ;  /* 0x0000000000007941 */ /* 0x000fea0003800200 */
.L_x_199:
[----:B------:R-:W-:Y:S01]  /*9860*/  UIADD3 UR40, UPT, UPT, UR40, 0x1, URZ ;  /* 0x0000000128287890 */ /* 0x000fe2000fffe0ff */
[----:B------:R-:W-:Y:S01]  /*9870*/  ISETP.NE.AND P0, PT, R123, RZ, PT ;  /* 0x000000ff7b00720c */ /* 0x000fe20003f05270 */
[----:B------:R-:W-:Y:S02]  /*9880*/  BSSY.RECONVERGENT B0, `(.L_x_202) ;  /* 0x0000007000007945 */ /* 0x000fe40003800200 */
[----:B------:R-:W-:Y:S04]  /*9890*/  UISETP.NE.AND UP0, UPT, UR40, 0x3, UPT ;  /* 0x000000032800788c */ /* 0x000fe8000bf05270 */
[----:B------:R-:W-:Y:S02]  /*98a0*/  USEL UR4, URZ, 0x1, UP0 ;  /* 0x00000001ff047887 */ /* 0x000fe40008000000 */
[----:B------:R-:W-:Y:S02]  /*98b0*/  USEL UR40, UR40, URZ, UP0 ;  /* 0x000000ff28287287 */ /* 0x000fe40008000000 */
[----:B------:R-:W-:Y:S02]  /*98c0*/  ULOP3.LUT UR41, UR41, UR4, URZ, 0x3c, !UPT ;  /* 0x0000000429297292 */ /* 0x000fe4000f8e3cff */
[----:B------:R-:W-:Y:S10]  /*98d0*/  @P0 BRA `(.L_x_203) ;  /* 0x0000000000040947 */ /* 0x000ff40003800000 */
[----:B------:R-:W-:Y:S04]  /*98e0*/  DEPBAR.LE SB0, 0x1 ;  /* 0x000080400000791a */ /* 0x000fe80000000000 */
.L_x_203:
[----:B------:R-:W-:Y:S05]  /*98f0*/  BSYNC.RECONVERGENT B0 ;  /* 0x0000000000007941 */ /* 0x000fea0003800200 */
.L_x_202:
[----:B------:R-:W-:Y:S01]  /*9900*/  BAR.SYNC.DEFER_BLOCKING 0x1, 0x80 ;  /* 0x0042000000007b1d */ /* 0x000fe20000010000 */
[----:B------:R-:W-:Y:S01]  /*9910*/  ISETP.NE.AND P3, PT, R130, RZ, PT ;  /* 0x000000ff8200720c */ /* 0x000fe20003f65270 */
[----:B------:R-:W-:Y:S05]  /*9920*/  VIADD R110, R110, 0x1 ;  /* 0x000000016e6e7836 */ /* 0x000fea0000000000 */
[----:B------:R-:W-:Y:S01]  /*9930*/  ISETP.GE.U32.AND P0, PT, R110, 0x2, PT ;  /* 0x000000026e00780c */ /* 0x000fe20003f06070 */
[----:B------:R-:W-:Y:S11]  /*9940*/  BSSY.RECONVERGENT B0, `(.L_x_204) ;  /* 0x000000a000007945 */ /* 0x000ff60003800200 */
[----:B------:R-:W-:Y:S01]  /*9950*/  @!UPT UIADD3 URZ, UPT, UPT, URZ, URZ, URZ ;  /* 0x000000fffffff290 */ /* 0x000fe2000fffe0ff */
[----:B------:R-:W-:Y:S05]  /*9960*/  @!P0 BRA `(.L_x_205) ;  /* 0x00000000001c8947 */ /* 0x000fea0003800000 */
[C---:B-1----:R-:W-:Y:S02]  /*9970*/  @!P3 IMAD R0, R116.reuse, 0x8, R101 ;  /* 0x000000087400b824 */ /* 0x042fe400078e0265 */
[----:B------:R-:W-:Y:S02]  /*9980*/  VIADD R116, R116, 0x1 ;  /* 0x0000000174747836 */ /* 0x000fe40000000000 */
[----:B------:R-:W-:Y:S03]  /*9990*/  @!P3 VIADD R0, R0, 0x98 ;  /* 0x000000980000b836 */ /* 0x000fe60000000000 */
[----:B------:R-:W-:Y:S02]  /*99a0*/  ISETP.NE.AND P0, PT, R116, 0x3, PT ;  /* 0x000000037400780c */ /* 0x000fe40003f05270 */
[----:B------:R-:W-:Y:S02]  /*99b0*/  @!P3 PRMT R0, R102, 0x654, R0 ;  /* 0x000006546600b816 */ /* 0x000fe40000000000 */
[----:B------:R-:W-:Y:S02]  /*99c0*/  SEL R116, R116, RZ, P0 ;  /* 0x000000ff74747207 */ /* 0x000fe40000000000 */
[----:B------:R2:W-:Y:S07]  /*99d0*/  @!P3 SYNCS.ARRIVE.TRANS64.RED.A1T0 RZ, [R0+URZ], RZ ;  /* 0x000000ff00ffb9a7 */ /* 0x0005ee00081004ff */
.L_x_205:
[----:B------:R-:W-:Y:S05]  /*99e0*/  BSYNC.RECONVERGENT B0 ;  /* 0x0000000000007941 */ /* 0x000fea0003800200 */
.L_x_204:
[----:B------:R-:W-:Y:S01]  /*99f0*/  ISETP.NE.AND P0, PT, R128, RZ, PT ;  /* 0x000000ff8000720c */ /* 0x000fe20003f05270 */
[----:B------:R-:W-:Y:S01]  /*9a00*/  IMAD.MOV.U32 R38, RZ, RZ, 0x20 ;  /* 0x00000020ff267424 */ /* 0x000fe200078e00ff */
[----:B------:R-:W-:Y:S02]  /*9a10*/  ISETP.NE.AND P2, PT, R127, RZ, PT ;  /* 0x000000ff7f00720c */ /* 0x000fe40003f45270 */
[----:B------:R-:W-:Y:S02]  /*9a20*/  PLOP3.LUT P1, PT, P3, P0, PT, 0xf8, 0x8f ;  /* 0x00000000008f781c */ /* 0x000fe40001f21f70 */
[----:B------:R-:W-:Y:S11]  /*9a30*/  SEL R111, R111, 0x1, P3 ;  /* 0x000000016f6f7807 */ /* 0x000ff60001800000 */
[----:B------:R-:W3:Y:S01]  /*9a40*/  @!P1 S2R R102, SR_CgaCtaId ;  /* 0x0000000000669919 */ /* 0x000ee20000008800 */
[----:B-12---:R-:W-:Y:S04]  /*9a50*/  @!P1 MOV R0, 0x400 ;  /* 0x0000040000009802 */ /* 0x006fe80000000f00 */
[----:B---3--:R-:W-:Y:S02]  /*9a60*/  @!P1 LEA R101, R102, R0, 0x18 ;  /* 0x0000000066659211 */ /* 0x008fe400078ec0ff */
[----:B------:R-:W-:Y:S03]  /*9a70*/  @!P1 SHF.L.U32 R0, R112, 0x1f, RZ ;  /* 0x0000001f70009819 */ /* 0x000fe600000006ff */
[----:B------:R-:W-:Y:S04]  /*9a80*/  @!P1 IMAD R2, R109, 0x8, R101 ;  /* 0x000000086d029824 */ /* 0x000fe800078e0265 */
[----:B------:R-:W1:Y:S02]  /*9a90*/  @!P1 SYNCS.PHASECHK.TRANS64.TRYWAIT P0, [R2+URZ+0x80], R0 ;  /* 0x00008000020095a7 */ /* 0x000e6400080011ff */
[----:B-1----:R-:W-:Y:S02]  /*9aa0*/  @!P1 SEL R111, RZ, 0x1, !P0 ;  /* 0x00000001ff6f9807 */ /* 0x002fe40004000000 */
[----:B------:R-:W-:Y:S02]  /*9ab0*/  PLOP3.LUT P1, PT, PT, PT, PT, 0x80, 0x8 ;  /* 0x000000000008781c */ /* 0x000fe40003f2f070 */
[----:B------:R-:W-:Y:S02]  /*9ac0*/  PLOP3.LUT P0, PT, PT, PT, PT, 0x8, 0x80 ;  /* 0x000000000080781c */ /* 0x000fe40003f0e170 */
[----:B------:R-:W-:Y:S01]  /*9ad0*/  P2R R128, PR, RZ, 0x2 ;  /* 0x00000002ff807803 */ /* 0x000fe20000000000 */
[----:B------:R-:W-:Y:S10]  /*9ae0*/  @P2 BRA `(.L_x_206) ;  /* 0xffffffbc00c82947 */ /* 0x000ff4000383ffff */
[----:B------:R-:W-:Y:S01]  /*9af0*/  ISETP.NE.AND P2, PT, R126, RZ, PT ;  /* 0x000000ff7e00720c */ /* 0x000fe20003f45270 */
[----:B------:R-:W-:Y:S01]  /*9b00*/  UIADD3 UR37, UPT, UPT, UR37, 0x2, URZ ;  /* 0x0000000225257890 */ /* 0x000fe2000fffe0ff */
[----:B------:R-:W-:Y:S01]  /*9b10*/  ISETP.NE.AND P0, PT, R106, 0x2, PT ;  /* 0x000000026a00780c */ /* 0x000fe20003f05270 */
[----:B------:R-:W-:Y:S02]  /*9b20*/  IMAD.IADD R23, R113, 0x1, R82 ;  /* 0x0000000171177824 */ /* 0x000fe400078e0252 */
[----:B------:R-:W-:Y:S01]  /*9b30*/  IMAD.IADD R22, R114, 0x1, R83 ;  /* 0x0000000172167824 */ /* 0x000fe200078e0253 */
[----:B------:R-:W-:Y:S02]  /*9b40*/  SEL R0, RZ, 0x1, P0 ;  /* 0x00000001ff007807 */ /* 0x000fe40000000000 */
[----:B------:R-:W-:Y:S02]  /*9b50*/  SEL R106, R106, RZ, P0 ;  /* 0x000000ff6a6a7207 */ /* 0x000fe40000000000 */
[----:B------:R-:W-:-:S03]  /*9b60*/  LOP3.LUT R117, R117, R0, RZ, 0x3c, !PT ;  /* 0x0000000075757212 */ /* 0x000fc600078e3cff */
[----:B------:R-:W-:Y:S01]  /*9b70*/  @P2 R2UR UR36, R115 ;  /* 0x00000000732422ca */ /* 0x000fe200000e0000 */
[----:B------:R-:W-:-:S14]  /*9b80*/  @P2 BRA `(.L_x_207) ;  /* 0xffffffb000402947 */ /* 0x000fdc000383ffff */
[----:B------:R-:W-:-:S09]  /*9b90*/  UISETP.NE.AND UP0, UPT, UR43, URZ, UPT ;  /* 0x000000ff2b00728c */ /* 0x000fd2000bf05270 */
[----:B------:R-:W-:Y:S05]  /*9ba0*/  BRA.U !UP0, `(.L_x_208) ;  /* 0x0000000108487547 */ /* 0x000fea000b800000 */
[----:B------:R-:W1:Y:S02]  /*9bb0*/  LDCU.64 UR4, c[0x0][0x890] ;  /* 0x00011200ff0477ac */ /* 0x000e640008000a00 */
[----:B-1----:R-:W-:-:S04]  /*9bc0*/  UISETP.NE.U32.AND UP0, UPT, UR4, URZ, UPT ;  /* 0x000000ff0400728c */ /* 0x002fc8000bf05070 */
[----:B------:R-:W-:-:S09]  /*9bd0*/  UISETP.NE.AND.EX UP0, UPT, UR5, URZ, UPT, UP0 ;  /* 0x000000ff0500728c */ /* 0x000fd2000bf05300 */
[----:B------:R-:W-:Y:S05]  /*9be0*/  BRA.U UP0, `(.L_x_209) ;  /* 0x00000001000c7547 */ /* 0x000fea000b800000 */
[----:B------:R-:W-:-:S13]  /*9bf0*/  FSETP.NEU.AND P0, PT, R62, RZ, PT ;  /* 0x000000ff3e00720b */ /* 0x000fda0003f0d000 */
[----:B------:R-:W-:Y:S05]  /*9c00*/  @!P0 EXIT ;  /* 0x000000000000894d */ /* 0x000fea0003800000 */
[----:B------:R-:W-:Y:S05]  /*9c10*/  BRA `(.L_x_208) ;  /* 0x00000000002c7947 */ /* 0x000fea0003800000 */
.L_x_209:
[----:B------:R-:W-:Y:S01]  /*9c20*/  ISETP.NE.AND P0, PT, R103, RZ, PT ;  /* 0x000000ff6700720c */ /* 0x000fe20003f05270 */
[----:B------:R-:W-:-:S12]  /*9c30*/  BSSY.RECONVERGENT B0, `(.L_x_208) ;  /* 0x0000009000007945 */ /* 0x000fd80003800200 */
[----:B------:R-:W-:Y:S05]  /*9c40*/  @P0 BRA `(.L_x_210) ;  /* 0x0000000000140947 */ /* 0x000fea0003800000 */
[----:B------:R-:W1:Y:S02]  /*9c50*/  LDCU.64 UR4, c[0x0][0x888] ;  /* 0x00011100ff0477ac */ /* 0x000e640008000a00 */
[----:B-1----:R-:W-:-:S04]  /*9c60*/  ISETP.NE.U32.AND P0, PT, RZ, UR4, PT ;  /* 0x00000004ff007c0c */ /* 0x002fc8000bf05070 */
[----:B------:R-:W-:-:S13]  /*9c70*/  ISETP.NE.AND.EX P0, PT, RZ, UR5, PT, P0 ;  /* 0x00000005ff007c0c */ /* 0x000fda000bf05300 */
[----:B------:R-:W-:Y:S05]  /*9c80*/  @!P0 EXIT ;  /* 0x000000000000894d */ /* 0x000fea0003800000 */
[----:B------:R-:W-:Y:S05]  /*9c90*/  BRA `(.L_x_211) ;  /* 0x0000000000087947 */ /* 0x000fea0003800000 */
.L_x_210:
[----:B------:R-:W-:-:S13]  /*9ca0*/  FSETP.NEU.AND P0, PT, R62, RZ, PT ;  /* 0x000000ff3e00720b */ /* 0x000fda0003f0d000 */
[----:B------:R-:W-:Y:S05]  /*9cb0*/  @!P0 EXIT ;  /* 0x000000000000894d */ /* 0x000fea0003800000 */
.L_x_211:
[----:B------:R-:W-:Y:S05]  /*9cc0*/  BSYNC.RECONVERGENT B0 ;  /* 0x0000000000007941 */ /* 0x000fea0003800200 */
.L_x_208:
[----:B------:R-:W-:Y:S01]  /*9cd0*/  IMAD R0, R116, 0x8, R101 ;  /* 0x0000000874007824 */ /* 0x000fe200078e0265 */
[----:B------:R-:W-:-:S04]  /*9ce0*/  DEPBAR.LE SB0, 0x0 ;  /* 0x000080000000791a */ /* 0x000fc80000000000 */
[----:B------:R-:W-:-:S04]  /*9cf0*/  IADD3 R0, PT, PT, R0, 0x98, RZ ;  /* 0x0000009800007810 */ /* 0x000fc80007ffe0ff */
[----:B------:R-:W-:-:S04]  /*9d00*/  PRMT R0, R102, 0x654, R0 ;  /* 0x0000065466007816 */ /* 0x000fc80000000000 */
[----:B------:R-:W-:Y:S01]  /*9d10*/  SYNCS.ARRIVE.TRANS64.RED.A1T0 RZ, [R0+URZ], RZ ;  /* 0x000000ff00ff79a7 */ /* 0x000fe200081004ff */
[----:B------:R-:W-:Y:S05]  /*9d20*/  EXIT ;  /* 0x000000000000794d */ /* 0x000fea0003800000 */
.L_x_19:
[----:B----4-:R4:W1:Y:S02]  /*9d30*/  SYNCS.PHASECHK.TRANS64.TRYWAIT P0, [R2+URZ+0x130], R3 ;  /* 0x00013003020075a7 */ /* 0x01086400080011ff */
[----:B-1----:R-:W-:Y:S05]  /*9d40*/  @!P0 NANOSLEEP.SYNCS 0x989680 ;  /* 0x009896800000895d */ /* 0x002fea0003900000 */
[----:B------:R-:W1:Y:S02]  /*9d50*/  @!P0 SYNCS.PHASECHK.TRANS64 P0, [R2+URZ+0x130], R3 ;  /* 0x00013003020085a7 */ /* 0x000e6400080010ff */
[----:B-1----:R-:W-:Y:S05]  /*9d60*/  @!P0 BRA `(.L_x_19) ;  /* 0xfffffffc00f08947 */ /* 0x002fea000383ffff */
[----:B------:R-:W-:Y:S05]  /*9d70*/  BRA `(.L_x_212) ;  /* 0xffffff78001c7947 */ /* 0x000fea000383ffff */
.L_x_22:
[----:B-1----:R-:W-:-:S07]  /*9d80*/  MOV R2, UR33 ;  /* 0x0000002100027c02 */ /* 0x002fce0008000f00 */
.L_x_213:
[----:B-1----:R1:W4:Y:S02]  /*9d90*/  SYNCS.PHASECHK.TRANS64.TRYWAIT P0, [R2+URZ+0x40], R4 ;  /* 0x00004004020075a7 */ /* 0x00232400080011ff */
[----:B----4-:R-:W-:Y:S05]  /*9da0*/  @!P0 NANOSLEEP.SYNCS 0x989680 ;  /* 0x009896800000895d */ /* 0x010fea0003900000 */
[----:B------:R-:W4:Y:S02]  /*9db0*/  @!P0 SYNCS.PHASECHK.TRANS64 P0, [R2+URZ+0x40], R4 ;  /* 0x00004004020085a7 */ /* 0x000f2400080010ff */
[----:B----4-:R-:W-:Y:S05]  /*9dc0*/  @!P0 BRA `(.L_x_213) ;  /* 0xfffffffc00f08947 */ /* 0x010fea000383ffff */
[----:B------:R-:W-:Y:S05]  /*9dd0*/  BRA `(.L_x_21) ;  /* 0xffffff78006c7947 */ /* 0x000fea000383ffff */
.L_x_28:
[----:B-1----:R-:W-:-:S07]  /*9de0*/  MOV R2, UR17 ;  /* 0x0000001100027c02 */ /* 0x002fce0008000f00 */
.L_x_214:
[----:B-1----:R1:W4:Y:S02]  /*9df0*/  SYNCS.PHASECHK.TRANS64.TRYWAIT P0, [R2+URZ+0x40], R4 ;  /* 0x00004004020075a7 */ /* 0x00232400080011ff */
[----:B----4-:R-:W-:Y:S05]  /*9e00*/  @!P0 NANOSLEEP.SYNCS 0x989680 ;  /* 0x009896800000895d */ /* 0x010fea0003900000 */
[----:B------:R-:W4:Y:S02]  /*9e10*/  @!P0 SYNCS.PHASECHK.TRANS64 P0, [R2+URZ+0x40], R4 ;  /* 0x00004004020085a7 */ /* 0x000f2400080010ff */
[----:B----4-:R-:W-:Y:S05]  /*9e20*/  @!P0 BRA `(.L_x_214) ;  /* 0xfffffffc00f08947 */ /* 0x010fea000383ffff */
[----:B------:R-:W-:Y:S05]  /*9e30*/  BRA `(.L_x_27) ;  /* 0xffffff7c00187947 */ /* 0x000fea000383ffff */
.L_x_32:
[----:B-1----:R1:W4:Y:S02]  /*9e40*/  SYNCS.PHASECHK.TRANS64.TRYWAIT P0, [R2+URZ+0xc0], R3 ;  /* 0x0000c003020075a7 */ /* 0x00232400080011ff */
[----:B----4-:R-:W-:Y:S05]  /*9e50*/  @!P0 NANOSLEEP.SYNCS 0x989680 ;  /* 0x009896800000895d */ /* 0x010fea0003900000 */
[----:B------:R-:W4:Y:S02]  /*9e60*/  @!P0 SYNCS.PHASECHK.TRANS64 P0, [R2+URZ+0xc0], R3 ;  /* 0x0000c003020085a7 */ /* 0x000f2400080010ff */
[----:B----4-:R-:W-:Y:S05]  /*9e70*/  @!P0 BRA `(.L_x_32) ;  /* 0xfffffffc00f08947 */ /* 0x010fea000383ffff */
[----:B------:R-:W-:Y:S05]  /*9e80*/  BRA `(.L_x_215) ;  /* 0xffffff7c00a87947 */ /* 0x000fea000383ffff */
.L_x_36:
[----:B--2---:R-:W-:-:S07]  /*9e90*/  MOV R0, UR4 ;  /* 0x0000000400007c02 */ /* 0x004fce0008000f00 */
.L_x_216:
[----:B-1----:R1:W2:Y:S02]  /*9ea0*/  SYNCS.PHASECHK.TRANS64.TRYWAIT P0, [R0+URZ], R2 ;  /* 0x00000002000075a7 */ /* 0x0022a400080011ff */
[----:B--2---:R-:W-:Y:S05]  /*9eb0*/  @!P0 NANOSLEEP.SYNCS 0x989680 ;  /* 0x009896800000895d */ /* 0x004fea0003900000 */
[----:B------:R-:W2:Y:S02]  /*9ec0*/  @!P0 SYNCS.PHASECHK.TRANS64 P0, [R0+URZ], R2 ;  /* 0x00000002000085a7 */ /* 0x000ea400080010ff */
[----:B--2---:R-:W-:Y:S05]  /*9ed0*/  @!P0 BRA `(.L_x_216) ;  /* 0xfffffffc00f08947 */ /* 0x004fea000383ffff */
[----:B------:R-:W-:Y:S05]  /*9ee0*/  BRA `(.L_x_217) ;  /* 0xffffff8400187947 */ /* 0x000fea000383ffff */
.L_x_37:
[----:B--2---:R-:W-:-:S07]  /*9ef0*/  MOV R0, UR4 ;  /* 0x0000000400007c02 */ /* 0x004fce0008000f00 */
.L_x_218:
[----:B-1----:R1:W2:Y:S02]  /*9f00*/  SYNCS.PHASECHK.TRANS64.TRYWAIT P0, [R0+URZ], R3 ;  /* 0x00000003000075a7 */ /* 0x0022a400080011ff */
[----:B--2---:R-:W-:Y:S05]  /*9f10*/  @!P0 NANOSLEEP.SYNCS 0x989680 ;  /* 0x009896800000895d */ /* 0x004fea0003900000 */
[----:B------:R-:W2:Y:S02]  /*9f20*/  @!P0 SYNCS.PHASECHK.TRANS64 P0, [R0+URZ], R3 ;  /* 0x00000003000085a7 */ /* 0x000ea400080010ff */
[----:B--2---:R-:W-:Y:S05]  /*9f30*/  @!P0 BRA `(.L_x_218) ;  /* 0xfffffffc00f08947 */ /* 0x004fea000383ffff */
[----:B------:R-:W-:Y:S05]  /*9f40*/  BRA `(.L_x_219) ;  /* 0xffffff8400247947 */ /* 0x000fea000383ffff */
.L_x_38:
[----:B--2---:R-:W-:-:S07]  /*9f50*/  MOV R0, UR4 ;  /* 0x0000000400007c02 */ /* 0x004fce0008000f00 */
.L_x_220:
[----:B-1----:R1:W2:Y:S02]  /*9f60*/  SYNCS.PHASECHK.TRANS64.TRYWAIT P0, [R0+URZ], R3 ;  /* 0x00000003000075a7 */ /* 0x0022a400080011ff */
[----:B--2---:R-:W-:Y:S05]  /*9f70*/  @!P0 NANOSLEEP.SYNCS 0x989680 ;  /* 0x009896800000895d */ /* 0x004fea0003900000 */
[----:B------:R-:W2:Y:S02]  /*9f80*/  @!P0 SYNCS.PHASECHK.TRANS64 P0, [R0+URZ], R3 ;  /* 0x00000003000085a7 */ /* 0x000ea400080010ff */
[----:B--2---:R-:W-:Y:S05]  /*9f90*/  @!P0 BRA `(.L_x_220) ;  /* 0xfffffffc00f08947 */ /* 0x004fea000383ffff */
[----:B------:R-:W-:Y:S05]  /*9fa0*/  BRA `(.L_x_221) ;  /* 0xffffff8400307947 */ /* 0x000fea000383ffff */
.L_x_39:
[----:B--2---:R-:W-:-:S07]  /*9fb0*/  MOV R0, UR4 ;  /* 0x0000000400007c02 */ /* 0x004fce0008000f00 */
.L_x_222:
[----:B-1----:R1:W2:Y:S02]  /*9fc0*/  SYNCS.PHASECHK.TRANS64.TRYWAIT P0, [R0+URZ], R3 ;  /* 0x00000003000075a7 */ /* 0x0022a400080011ff */
[----:B--2---:R-:W-:Y:S05]  /*9fd0*/  @!P0 NANOSLEEP.SYNCS 0x989680 ;  /* 0x009896800000895d */ /* 0x004fea0003900000 */
[----:B------:R-:W2:Y:S02]  /*9fe0*/  @!P0 SYNCS.PHASECHK.TRANS64 P0, [R0+URZ], R3 ;  /* 0x00000003000085a7 */ /* 0x000ea400080010ff */
[----:B--2---:R-:W-:Y:S05]  /*9ff0*/  @!P0 BRA `(.L_x_222) ;  /* 0xfffffffc00f08947 */ /* 0x004fea000383ffff */
[----:B------:R-:W-:Y:S05]  /*a000*/  BRA `(.L_x_223) ;  /* 0xffffff84003c7947 */ /* 0x000fea000383ffff */
.L_x_40:
[----:B--2---:R-:W-:-:S07]  /*a010*/  MOV R0, UR4 ;  /* 0x0000000400007c02 */ /* 0x004fce0008000f00 */
.L_x_224:
[----:B-1----:R1:W2:Y:S02]  /*a020*/  SYNCS.PHASECHK.TRANS64.TRYWAIT P0, [R0+URZ], R3 ;  /* 0x00000003000075a7 */ /* 0x0022a400080011ff */
[----:B--2---:R-:W-:Y:S05]  /*a030*/  @!P0 NANOSLEEP.SYNCS 0x989680 ;  /* 0x009896800000895d */ /* 0x004fea0003900000 */
[----:B------:R-:W2:Y:S02]  /*a040*/  @!P0 SYNCS.PHASECHK.TRANS64 P0, [R0+URZ], R3 ;  /* 0x00000003000085a7 */ /* 0x000ea400080010ff */
[----:B--2---:R-:W-:Y:S05]  /*a050*/  @!P0 BRA `(.L_x_224) ;  /* 0xfffffffc00f08947 */ /* 0x004fea000383ffff */
[----:B------:R-:W-:Y:S05]  /*a060*/  BRA `(.L_x_225) ;  /* 0xffffff8400487947 */ /* 0x000fea000383ffff */
.L_x_41:
[----:B--2---:R-:W-:-:S07]  /*a070*/  MOV R0, UR4 ;  /* 0x0000000400007c02 */ /* 0x004fce0008000f00 */
.L_x_226:
[----:B-1----:R1:W2:Y:S02]  /*a080*/  SYNCS.PHASECHK.TRANS64.TRYWAIT P0, [R0+URZ], R3 ;  /* 0x00000003000075a7 */ /* 0x0022a400080011ff */
[----:B--2---:R-:W-:Y:S05]  /*a090*/  @!P0 NANOSLEEP.SYNCS 0x989680 ;  /* 0x009896800000895d */ /* 0x004fea0003900000 */
[----:B------:R-:W2:Y:S02]  /*a0a0*/  @!P0 SYNCS.PHASECHK.TRANS64 P0, [R0+URZ], R3 ;  /* 0x00000003000085a7 */ /* 0x000ea400080010ff */
[----:B--2---:R-:W-:Y:S05]  /*a0b0*/  @!P0 BRA `(.L_x_226) ;  /* 0xfffffffc00f08947 */ /* 0x004fea000383ffff */
[----:B------:R-:W-:Y:S05]  /*a0c0*/  BRA `(.L_x_227) ;  /* 0xffffff8400547947 */ /* 0x000fea000383ffff */
.L_x_42:
[----:B--2---:R-:W-:-:S07]  /*a0d0*/  MOV R0, UR4 ;  /* 0x0000000400007c02 */ /* 0x004fce0008000f00 */
.L_x_228:
[----:B-1----:R1:W2:Y:S02]  /*a0e0*/  SYNCS.PHASECHK.TRANS64.TRYWAIT P0, [R0+URZ], R3 ;  /* 0x00000003000075a7 */ /* 0x0022a400080011ff */
[----:B--2---:R-:W-:Y:S05]  /*a0f0*/  @!P0 NANOSLEEP.SYNCS 0x989680 ;  /* 0x009896800000895d */ /* 0x004fea0003900000 */
[----:B------:R-:W2:Y:S02]  /*a100*/  @!P0 SYNCS.PHASECHK.TRANS64 P0, [R0+URZ], R3 ;  /* 0x00000003000085a7 */ /* 0x000ea400080010ff */
[----:B--2---:R-:W-:Y:S05]  /*a110*/  @!P0 BRA `(.L_x_228) ;  /* 0xfffffffc00f08947 */ /* 0x004fea000383ffff */
[----:B------:R-:W-:Y:S05]  /*a120*/  BRA `(.L_x_229) ;  /* 0xffffff8400607947 */ /* 0x000fea000383ffff */
.L_x_45:
[----:B-1----:R1:W2:Y:S02]  /*a130*/  SYNCS.PHASECHK.TRANS64.TRYWAIT P0, [R0+URZ+0x120], R4 ;  /* 0x00012004000075a7 */ /* 0x0022a400080011ff */
[----:B--2---:R-:W-:Y:S05]  /*a140*/  @!P0 NANOSLEEP.SYNCS 0x989680 ;  /* 0x009896800000895d */ /* 0x004fea0003900000 */
[----:B------:R-:W2:Y:S02]  /*a150*/  @!P0 SYNCS.PHASECHK.TRANS64 P0, [R0+URZ+0x120], R4 ;  /* 0x00012004000085a7 */ /* 0x000ea400080010ff */
[----:B--2---:R-:W-:Y:S05]  /*a160*/  @!P0 BRA `(.L_x_45) ;  /* 0xfffffffc00f08947 */ /* 0x004fea000383ffff */
[----:B------:R-:W-:Y:S05]  /*a170*/  BRA `(.L_x_230) ;  /* 0xffffff8400bc7947 */ /* 0x000fea000383ffff */
.L_x_46:
[----:B------:R-:W-:-:S07]  /*a180*/  MOV R0, UR5 ;  /* 0x0000000500007c02 */ /* 0x000fce0008000f00 */
.L_x_231:
[----:B-1----:R1:W2:Y:S02]  /*a190*/  SYNCS.PHASECHK.TRANS64.TRYWAIT P0, [R0+URZ+0xd0], R5 ;  /* 0x0000d005000075a7 */ /* 0x0022a400080011ff */
[----:B--2---:R-:W-:Y:S05]  /*a1a0*/  @!P0 NANOSLEEP.SYNCS 0x989680 ;  /* 0x009896800000895d */ /* 0x004fea0003900000 */
[----:B------:R-:W2:Y:S02]  /*a1b0*/  @!P0 SYNCS.PHASECHK.TRANS64 P0, [R0+URZ+0xd0], R5 ;  /* 0x0000d005000085a7 */ /* 0x000ea400080010ff */
[----:B--2---:R-:W-:Y:S05]  /*a1c0*/  @!P0 BRA `(.L_x_231) ;  /* 0xfffffffc00f08947 */ /* 0x004fea000383ffff */
[----:B------:R-:W-:Y:S05]  /*a1d0*/  BRA `(.L_x_232) ;  /* 0xffffff8400cc7947 */ /* 0x000fea000383ffff */
.L_x_47:
[----:B-1----:R1:W2:Y:S02]  /*a1e0*/  SYNCS.PHASECHK.TRANS64.TRYWAIT P1, [R0+URZ+0xc0], R4 ;  /* 0x0000c004000075a7 */ /* 0x0022a400080211ff */
[----:B--2---:R-:W-:Y:S05]  /*a1f0*/  @!P1 NANOSLEEP.SYNCS 0x989680 ;  /* 0x009896800000995d */ /* 0x004fea0003900000 */
[----:B------:R-:W2:Y:S02]  /*a200*/  @!P1 SYNCS.PHASECHK.TRANS64 P1, [R0+URZ+0xc0], R4 ;  /* 0x0000c004000095a7 */ /* 0x000ea400080210ff */
[----:B--2---:R-:W-:Y:S05]  /*a210*/  @!P1 BRA `(.L_x_47) ;  /* 0xfffffffc00f09947 */ /* 0x004fea000383ffff */
[----:B------:R-:W-:Y:S05]  /*a220*/  BRA `(.L_x_233) ;  /* 0xffffff8400fc7947 */ /* 0x000fea000383ffff */
.L_x_50:
[----:B------:R-:W-:-:S07]  /*a230*/  MOV R0, UR5 ;  /* 0x0000000500007c02 */ /* 0x000fce0008000f00 */
.L_x_234:
[----:B-1----:R1:W2:Y:S02]  /*a240*/  SYNCS.PHASECHK.TRANS64.TRYWAIT P0, [R0+URZ+0xd0], R2 ;  /* 0x0000d002000075a7 */ /* 0x0022a400080011ff */
[----:B--2---:R-:W-:Y:S05]  /*a250*/  @!P0 NANOSLEEP.SYNCS 0x989680 ;  /* 0x009896800000895d */ /* 0x004fea0003900000 */
[----:B------:R-:W2:Y:S02]  /*a260*/  @!P0 SYNCS.PHASECHK.TRANS64 P0, [R0+URZ+0xd0], R2 ;  /* 0x0000d002000085a7 */ /* 0x000ea400080010ff */
[----:B--2---:R-:W-:Y:S05]  /*a270*/  @!P0 BRA `(.L_x_234) ;  /* 0xfffffffc00f08947 */ /* 0x004fea000383ffff */
[----:B------:R-:W-:Y:S05]  /*a280*/  BRA `(.L_x_49) ;  /* 0xffffff8800507947 */ /* 0x000fea000383ffff */
.L_x_57:
[----:B-1----:R1:W2:Y:S02]  /*a290*/  SYNCS.PHASECHK.TRANS64.TRYWAIT P1, [R0+URZ+0xc0], R2 ;  /* 0x0000c002000075a7 */ /* 0x0022a400080211ff */
[----:B--2---:R-:W-:Y:S05]  /*a2a0*/  @!P1 NANOSLEEP.SYNCS 0x989680 ;  /* 0x009896800000995d */ /* 0x004fea0003900000 */
[----:B------:R-:W2:Y:S02]  /*a2b0*/  @!P1 SYNCS.PHASECHK.TRANS64 P1, [R0+URZ+0xc0], R2 ;  /* 0x0000c002000095a7 */ /* 0x000ea400080210ff */
[----:B--2---:R-:W-:Y:S05]  /*a2c0*/  @!P1 BRA `(.L_x_57) ;  /* 0xfffffffc00f09947 */ /* 0x004fea000383ffff */
[----:B------:R-:W-:Y:S05]  /*a2d0*/  BRA `(.L_x_235) ;  /* 0xffffff8c00c07947 */ /* 0x000fea000383ffff */
.L_x_58:
[----:B------:R-:W-:-:S07]  /*a2e0*/  MOV R2, UR7 ;  /* 0x0000000700027c02 */ /* 0x000fce0008000f00 */
.L_x_236:
[----:B-1----:R1:W2:Y:S02]  /*a2f0*/  SYNCS.PHASECHK.TRANS64.TRYWAIT P0, [R2+URZ+0x100], R0 ;  /* 0x00010000020075a7 */ /* 0x0022a400080011ff */
[----:B--2---:R-:W-:Y:S05]  /*a300*/  @!P0 NANOSLEEP.SYNCS 0x989680 ;  /* 0x009896800000895d */ /* 0x004fea0003900000 */
[----:B------:R-:W2:Y:S02]  /*a310*/  @!P0 SYNCS.PHASECHK.TRANS64 P0, [R2+URZ+0x100], R0 ;  /* 0x00010000020085a7 */ /* 0x000ea400080010ff */
[----:B--2---:R-:W-:Y:S05]  /*a320*/  @!P0 BRA `(.L_x_236) ;  /* 0xfffffffc00f08947 */ /* 0x004fea000383ffff */
[----:B------:R-:W-:Y:S05]  /*a330*/  BRA `(.L_x_237) ;  /* 0xffffff8c00f87947 */ /* 0x000fea000383ffff */
.L_x_61:
[----:B------:R-:W-:Y:S07]  /*a340*/  MOV R0, UR6 ;  /* 0x0000000600007c02 */ /* 0x000fee0008000f00 */
.L_x_238:
[----:B-1----:R1:W2:Y:S02]  /*a350*/  SYNCS.PHASECHK.TRANS64.TRYWAIT P0, [R0+URZ], R2 ;  /* 0x00000002000075a7 */ /* 0x0022a400080011ff */
[----:B--2---:R-:W-:Y:S05]  /*a360*/  @!P0 NANOSLEEP.SYNCS 0x989680 ;  /* 0x009896800000895d */ /* 0x004fea0003900000 */
[----:B------:R-:W2:Y:S02]  /*a370*/  @!P0 SYNCS.PHASECHK.TRANS64 P0, [R0+URZ], R2 ;  /* 0x00000002000085a7 */ /* 0x000ea400080010ff */
[----:B--2---:R-:W-:Y:S05]  /*a380*/  @!P0 BRA `(.L_x_238) ;  /* 0xfffffffc00f08947 */ /* 0x004fea000383ffff */
[----:B------:R-:W-:Y:S05]  /*a390*/  BRA `(.L_x_60) ;  /* 0xffffff9000147947 */ /* 0x000fea000383ffff */
.L_x_64:
[----:B------:R-:W-:-:S07]  /*a3a0*/  MOV R0, UR6 ;  /* 0x0000000600007c02 */ /* 0x000fce0008000f00 */
.L_x_239:
[----:B--2---:R2:W4:Y:S02]  /*a3b0*/  SYNCS.PHASECHK.TRANS64.TRYWAIT P0, [R0+URZ], R2 ;  /* 0x00000002000075a7 */ /* 0x00452400080011ff */
[----:B----4-:R-:W-:Y:S05]  /*a3c0*/  @!P0 NANOSLEEP.SYNCS 0x989680 ;  /* 0x009896800000895d */ /* 0x010fea0003900000 */
[----:B------:R-:W4:Y:S02]  /*a3d0*/  @!P0 SYNCS.PHASECHK.TRANS64 P0, [R0+URZ], R2 ;  /* 0x00000002000085a7 */ /* 0x000f2400080010ff */
[----:B----4-:R-:W-:Y:S05]  /*a3e0*/  @!P0 BRA `(.L_x_239) ;  /* 0xfffffffc00f08947 */ /* 0x010fea000383ffff */
[----:B------:R-:W-:Y:S05]  /*a3f0*/  BRA `(.L_x_240) ;  /* 0xffffff9000f07947 */ /* 0x000fea000383ffff */
.L_x_65:
[----:B------:R-:W-:-:S07]  /*a400*/  MOV R0, UR6 ;  /* 0x0000000600007c02 */ /* 0x000fce0008000f00 */
.L_x_241:
[----:B-1----:R1:W2:Y:S02]  /*a410*/  SYNCS.PHASECHK.TRANS64.TRYWAIT P0, [R0+URZ], R3 ;  /* 0x00000003000075a7 */ /* 0x0022a400080011ff */
[----:B--2---:R-:W-:Y:S05]  /*a420*/  @!P0 NANOSLEEP.SYNCS 0x989680 ;  /* 0x009896800000895d */ /* 0x004fea0003900000 */
[----:B------:R-:W2:Y:S02]  /*a430*/  @!P0 SYNCS.PHASECHK.TRANS64 P0, [R0+URZ], R3 ;  /* 0x00000003000085a7 */ /* 0x000ea400080010ff */
[----:B--2---:R-:W-:Y:S05]  /*a440*/  @!P0 BRA `(.L_x_241) ;  /* 0xfffffffc00f08947 */ /* 0x004fea000383ffff */
[----:B------:R-:W-:Y:S05]  /*a450*/  BRA `(.L_x_242) ;  /* 0xffffff9000fc7947 */ /* 0x000fea000383ffff */
.L_x_66:
[----:B------:R-:W-:-:S07]  /*a460*/  MOV R0, UR6 ;  /* 0x0000000600007c02 */ /* 0x000fce0008000f00 */
.L_x_243:
[----:B-1----:R1:W2:Y:S02]  /*a470*/  SYNCS.PHASECHK.TRANS64.TRYWAIT P0, [R0+URZ], R3 ;  /* 0x00000003000075a7 */ /* 0x0022a400080011ff */
[----:B--2---:R-:W-:Y:S05]  /*a480*/  @!P0 NANOSLEEP.SYNCS 0x989680 ;  /* 0x009896800000895d */ /* 0x004fea0003900000 */
[----:B------:R-:W2:Y:S02]  /*a490*/  @!P0 SYNCS.PHASECHK.TRANS64 P0, [R0+URZ], R3 ;  /* 0x00000003000085a7 */ /* 0x000ea400080010ff */
[----:B--2---:R-:W-:Y:S05]  /*a4a0*/  @!P0 BRA `(.L_x_243) ;  /* 0xfffffffc00f08947 */ /* 0x004fea000383ffff */
[----:B------:R-:W-:Y:S05]  /*a4b0*/  BRA `(.L_x_244) ;  /* 0xffffff9400087947 */ /* 0x000fea000383ffff */
.L_x_67:
[----:B-1----:R-:W-:-:S07]  /*a4c0*/  MOV R0, UR7 ;  /* 0x0000000700007c02 */ /* 0x002fce0008000f00 */
.L_x_245:
[----:B-1----:R1:W2:Y:S02]  /*a4d0*/  SYNCS.PHASECHK.TRANS64.TRYWAIT P0, [R0+URZ], R2 ;  /* 0x00000002000075a7 */ /* 0x0022a400080011ff */
[----:B--2---:R-:W-:Y:S05]  /*a4e0*/  @!P0 NANOSLEEP.SYNCS 0x989680 ;  /* 0x009896800000895d */ /* 0x004fea0003900000 */
[----:B------:R-:W2:Y:S02]  /*a4f0*/  @!P0 SYNCS.PHASECHK.TRANS64 P0, [R0+URZ], R2 ;  /* 0x00000002000085a7 */ /* 0x000ea400080010ff */
[----:B--2---:R-:W-:Y:S05]  /*a500*/  @!P0 BRA `(.L_x_245) ;  /* 0xfffffffc00f08947 */ /* 0x004fea000383ffff */
[----:B------:R-:W-:Y:S05]  /*a510*/  BRA `(.L_x_246) ;  /* 0xffffff9400147947 */ /* 0x000fea000383ffff */
.L_x_72:
[----:B--2---:R2:W3:Y:S02]  /*a520*/  SYNCS.PHASECHK.TRANS64.TRYWAIT P0, [R0+URZ+0xc0], R2 ;  /* 0x0000c002000075a7 */ /* 0x0044e400080011ff */
[----:B---3--:R-:W-:Y:S05]  /*a530*/  @!P0 NANOSLEEP.SYNCS 0x989680 ;  /* 0x009896800000895d */ /* 0x008fea0003900000 */
[----:B------:R-:W3:Y:S02]  /*a540*/  @!P0 SYNCS.PHASECHK.TRANS64 P0, [R0+URZ+0xc0], R2 ;  /* 0x0000c002000085a7 */ /* 0x000ee400080010ff */
[----:B---3--:R-:W-:Y:S05]  /*a550*/  @!P0 BRA `(.L_x_72) ;  /* 0xfffffffc00f08947 */ /* 0x008fea000383ffff */
[----:B------:R-:W-:Y:S05]  /*a560*/  BRA `(.L_x_247) ;  /* 0xffffff9800107947 */ /* 0x000fea000383ffff */
.L_x_75:
[----:B------:R-:W-:Y:S07]  /*a570*/  MOV R0, UR13 ;  /* 0x0000000d00007c02 */ /* 0x000fee0008000f00 */
.L_x_248:
[----:B--2---:R2:W3:Y:S02]  /*a580*/  SYNCS.PHASECHK.TRANS64.TRYWAIT P0, [R0+URZ+0xb8], R2 ;  /* 0x0000b802000075a7 */ /* 0x0044e400080011ff */
[----:B---3--:R-:W-:Y:S05]  /*a590*/  @!P0 NANOSLEEP.SYNCS 0x989680 ;  /* 0x009896800000895d */ /* 0x008fea0003900000 */
[----:B------:R-:W3:Y:S02]  /*a5a0*/  @!P0 SYNCS.PHASECHK.TRANS64 P0, [R0+URZ+0xb8], R2 ;  /* 0x0000b802000085a7 */ /* 0x000ee400080010ff */
[----:B---3--:R-:W-:Y:S05]  /*a5b0*/  @!P0 BRA `(.L_x_248) ;  /* 0xfffffffc00f08947 */ /* 0x008fea000383ffff */
[----:B------:R-:W-:Y:S05]  /*a5c0*/  BRA `(.L_x_74) ;  /* 0xffffff9800f07947 */ /* 0x000fea000383ffff */
.L_x_78:
[----:B------:R-:W-:Y:S07]  /*a5d0*/  MOV R0, UR16 ;  /* 0x0000001000007c02 */ /* 0x000fee0008000f00 */
.L_x_249:
[----:B-1----:R1:W2:Y:S02]  /*a5e0*/  SYNCS.PHASECHK.TRANS64.TRYWAIT P0, [R0+URZ+0x98], R9 ;  /* 0x00009809000075a7 */ /* 0x0022a400080011ff */
[----:B--2---:R-:W-:Y:S05]  /*a5f0*/  @!P0 NANOSLEEP.SYNCS 0x989680 ;  /* 0x009896800000895d */ /* 0x004fea0003900000 */
[----:B------:R-:W2:Y:S02]  /*a600*/  @!P0 SYNCS.PHASECHK.TRANS64 P0, [R0+URZ+0x98], R9 ;  /* 0x00009809000085a7 */ /* 0x000ea400080010ff */
[----:B--2---:R-:W-:Y:S05]  /*a610*/  @!P0 BRA `(.L_x_249) ;  /* 0xfffffffc00f08947 */ /* 0x004fea000383ffff */
[----:B------:R-:W-:Y:S05]  /*a620*/  BRA `(.L_x_250) ;  /* 0xffffff9c00687947 */ /* 0x000fea000383ffff */
.L_x_79:
[----:B------:R-:W-:Y:S07]  /*a630*/  MOV R0, UR14 ;  /* 0x0000000e00007c02 */ /* 0x000fee0008000f00 */
.L_x_251:
[----:B-1----:R1:W2:Y:S02]  /*a640*/  SYNCS.PHASECHK.TRANS64.TRYWAIT P0, [R0+URZ+0x98], R22 ;  /* 0x00009816000075a7 */ /* 0x0022a400080011ff */
[----:B--2---:R-:W-:Y:S05]  /*a650*/  @!P0 NANOSLEEP.SYNCS 0x989680 ;  /* 0x009896800000895d */ /* 0x004fea0003900000 */
[----:B------:R-:W2:Y:S02]  /*a660*/  @!P0 SYNCS.PHASECHK.TRANS64 P0, [R0+URZ+0x98], R22 ;  /* 0x00009816000085a7 */ /* 0x000ea400080010ff */
[----:B--2---:R-:W-:Y:S05]  /*a670*/  @!P0 BRA `(.L_x_251) ;  /* 0xfffffffc00f08947 */ /* 0x004fea000383ffff */
[----:B------:R-:W-:Y:S05]  /*a680*/  BRA `(.L_x_252) ;  /* 0xffffffa000087947 */ /* 0x000fea000383ffff */
.L_x_81:
[----:B------:R-:W-:-:S07]  /*a690*/  MOV R0, UR4 ;  /* 0x0000000400007c02 */ /* 0x000fce0008000f00 */
.L_x_253:
[----:B-1----:R1:W3:Y:S02]  /*a6a0*/  SYNCS.PHASECHK.TRANS64.TRYWAIT P0, [R0+URZ], R2 ;  /* 0x00000002000075a7 */ /* 0x0022e400080011ff */
[----:B---3--:R-:W-:Y:S05]  /*a6b0*/  @!P0 NANOSLEEP.SYNCS 0x989680 ;  /* 0x009896800000895d */ /* 0x008fea0003900000 */
[----:B------:R-:W3:Y:S02]  /*a6c0*/  @!P0 SYNCS.PHASECHK.TRANS64 P0, [R0+URZ], R2 ;  /* 0x00000002000085a7 */ /* 0x000ee400080010ff */
[----:B---3--:R-:W-:Y:S05]  /*a6d0*/  @!P0 BRA `(.L_x_253) ;  /* 0xfffffffc00f08947 */ /* 0x008fea000383ffff */
[----:B------:R-:W-:Y:S05]  /*a6e0*/  BRA `(.L_x_254) ;  /* 0xffffffa000947947 */ /* 0x000fea000383ffff */
.L_x_82:
[----:B------:R-:W-:-:S07]  /*a6f0*/  MOV R0, UR4 ;  /* 0x0000000400007c02 */ /* 0x000fce0008000f00 */
.L_x_255:
[----:B-1----:R1:W3:Y:S02]  /*a700*/  SYNCS.PHASECHK.TRANS64.TRYWAIT P0, [R0+URZ], R2 ;  /* 0x00000002000075a7 */ /* 0x0022e400080011ff */
[----:B---3--:R-:W-:Y:S05]  /*a710*/  @!P0 NANOSLEEP.SYNCS 0x989680 ;  /* 0x009896800000895d */ /* 0x008fea0003900000 */
[----:B------:R-:W3:Y:S02]  /*a720*/  @!P0 SYNCS.PHASECHK.TRANS64 P0, [R0+URZ], R2 ;  /* 0x00000002000085a7 */ /* 0x000ee400080010ff */
[----:B---3--:R-:W-:Y:S05]  /*a730*/  @!P0 BRA `(.L_x_255) ;  /* 0xfffffffc00f08947 */ /* 0x008fea000383ffff */
[----:B------:R-:W-:Y:S05]  /*a740*/  BRA `(.L_x_256) ;  /* 0xffffffa000a07947 */ /* 0x000fea000383ffff */
.L_x_84:
[----:B-1----:R1:W2:Y:S02]  /*a750*/  SYNCS.PHASECHK.TRANS64.TRYWAIT P0, [R0+URZ+0xc0], R2 ;  /* 0x0000c002000075a7 */ /* 0x0022a400080011ff */
[----:B--2---:R-:W-:Y:S05]  /*a760*/  @!P0 NANOSLEEP.SYNCS 0x989680 ;  /* 0x009896800000895d */ /* 0x004fea0003900000 */
[----:B------:R-:W2:Y:S02]  /*a770*/  @!P0 SYNCS.PHASECHK.TRANS64 P0, [R0+URZ+0xc0], R2 ;  /* 0x0000c002000085a7 */ /* 0x000ea400080010ff */
[----:B--2---:R-:W-:Y:S05]  /*a780*/  @!P0 BRA `(.L_x_84) ;  /* 0xfffffffc00f08947 */ /* 0x004fea000383ffff */
[----:B------:R-:W-:Y:S05]  /*a790*/  BRA `(.L_x_257) ;  /* 0xffffffa4005c7947 */ /* 0x000fea000383ffff */
.L_x_98:
[----:B-1----:R1:W2:Y:S02]  /*a7a0*/  SYNCS.PHASECHK.TRANS64.TRYWAIT P0, [R2+URZ+0x80], R0 ;  /* 0x00008000020075a7 */ /* 0x0022a400080011ff */
[----:B--2---:R-:W-:Y:S05]  /*a7b0*/  @!P0 NANOSLEEP.SYNCS 0x989680 ;  /* 0x009896800000895d */ /* 0x004fea0003900000 */
[----:B------:R-:W2:Y:S02]  /*a7c0*/  @!P0 SYNCS.PHASECHK.TRANS64 P0, [R2+URZ+0x80], R0 ;  /* 0x00008000020085a7 */ /* 0x000ea400080010ff */
[----:B--2---:R-:W-:Y:S05]  /*a7d0*/  @!P0 BRA `(.L_x_98) ;  /* 0xfffffffc00f08947 */ /* 0x004fea000383ffff */
[----:B------:R-:W-:Y:S05]  /*a7e0*/  BRA `(.L_x_97) ;  /* 0xffffffb000d87947 */ /* 0x000fea000383ffff */
.L_x_101:
[----:B--2---:R2:W1:Y:S02]  /*a7f0*/  SYNCS.PHASECHK.TRANS64.TRYWAIT P0, [R131+URZ+0xe0], R0 ;  /* 0x0000e000830075a7 */ /* 0x00446400080011ff */
[----:B-1----:R-:W-:Y:S05]  /*a800*/  @!P0 NANOSLEEP.SYNCS 0x989680 ;  /* 0x009896800000895d */ /* 0x002fea0003900000 */
[----:B------:R-:W1:Y:S02]  /*a810*/  @!P0 SYNCS.PHASECHK.TRANS64 P0, [R131+URZ+0xe0], R0 ;  /* 0x0000e000830085a7 */ /* 0x000e6400080010ff */
[----:B-1----:R-:W-:Y:S05]  /*a820*/  @!P0 BRA `(.L_x_101) ;  /* 0xfffffffc00f08947 */ /* 0x002fea000383ffff */
[----:B------:R-:W-:Y:S05]  /*a830*/  BRA `(.L_x_100) ;  /* 0xffffffb400347947 */ /* 0x000fea000383ffff */
        .weak           $__internal_0_$__cuda_sm10x_tcgen05_guardrail_trap_col_being_dealloced_not_returned_by_alloc
        .type           $__internal_0_$__cuda_sm10x_tcgen05_guardrail_trap_col_being_dealloced_not_returned_by_alloc,@function
        .size           $__internal_0_$__cuda_sm10x_tcgen05_guardrail_trap_col_being_dealloced_not_returned_by_alloc,($__internal_1_$__cuda_sm10x_tcgen05_guardrail_trap_phase_invalid_during_alloc - $__internal_0_$__cuda_sm10x_tcgen05_guardrail_trap_col_being_dealloced_not_returned_by_alloc)
$__internal_0_$__cuda_sm10x_tcgen05_guardrail_trap_col_being_dealloced_not_returned_by_alloc:
[----:B------:R-:W-:Y:S05]  /*a840*/  BPT.TRAP 0x1 ;  /* 0x000000040000795c */ /* 0x000fea0000300000 */
[----:B------:R-:W-:-:S04]  /*a850*/  HFMA2 R3, -RZ, RZ, 0, 0 ;  /* 0x00000000ff037431 */ /* 0x000fc800000001ff */
[----:B------:R-:W-:Y:S05]  /*a860*/  RET.REL.NODEC R2 `(_ZN7cutlass13device_kernelINS_4gemm6kernel13GemmUniversalIN4cute5tupleIJiiiiEEENS1_10collective13CollectiveMmaINS1_35MainloopSm100TmaUmmaWarpSpecializedILi8ELi2ELi4ENS5_IJNS4_1CILi1EEESB_SB_EEEEENS5_IJNSA_ILi128EEENSA_ILi64EEESF_EEENS_6half_tENS5_IJlSB_lEEESH_SI_NS4_8TiledMMAINS4_8MMA_AtomIJNS4_20SM100_MMA_F16BF16_SSISH_SH_fLi128ELi64ELNS4_4UMMA5MajorE0ELSN_0ELNSM_7ScaleInE0ELSO_0EEEEEENS4_6LayoutISC_NS5_IJNSA_ILi0EEESS_SS_EEEEENS5_IJNS4_10UnderscoreESV_SV_EEEEENS4_13SM90_TMA_LOADENS4_14ComposedLayoutINS4_7SwizzleILi3ELi4ELi3EEENS4_18smem_ptr_flag_bitsILi16EEENSR_INS5_IJNSA_ILi8EEESF_EEENS5_IJSF_SB_EEEEEEEvNS4_8identityESY_S18_vS19_EENS_8epilogue10collective18CollectiveEpilogueINS1B_23Sm100TmaWarpSpecializedILi3ELi2ELi32ELb1ELb0EEEJSG_NS5_IJNSR_ISE_SB_EENSR_INSA_ILi32EEESB_EEEEESH_SI_SH_SI_NS1B_6fusion15FusionCallbacksIS1F_NS1K_13LinCombEltActINS1B_6thread7SigmoidESH_fSH_fLNS_15FloatRoundStyleE2EEESG_S1J_JEEENS4_5SM1004TMEM4LOAD26SM100_TMEM_LOAD_32dp32b32xESY_NSZ_INS10_ILi2ELi4ELi3EEES13_NSR_INS5_IJS14_S1H_EEENS5_IJS1H_SB_EEEEEEENS4_39AutoVectorizingCopyWithAssumedAlignmentILi128EEENS4_14SM90_TMA_STOREES20_S22_S22_EEEvvEEEEvNT_6ParamsE) ;  /* 0xffffff5402e47950 */ /* 0x000fea0003c3ffff */
        .weak           $__internal_1_$__cuda_sm10x_tcgen05_guardrail_trap_phase_invalid_during_alloc
        .type           $__internal_1_$__cuda_sm10x_tcgen05_guardrail_trap_phase_invalid_during_alloc,@function
        .size           $__internal_1_$__cuda_sm10x_tcgen05_guardrail_trap_phase_invalid_during_alloc,($__internal_2_$__cuda_sm10x_tcgen05_guardrail_trap_unallocated_columns_being_dealloced - $__internal_1_$__cuda_sm10x_tcgen05_guardrail_trap_phase_invalid_during_alloc)
$__internal_1_$__cuda_sm10x_tcgen05_guardrail_trap_phase_invalid_during_alloc:
[----:B------:R-:W-:Y:S05]  /*a870*/  BPT.TRAP 0x1 ;  /* 0x000000040000795c */ /* 0x000fea0000300000 */
[----:B------:R-:W-:-:S04]  /*a880*/  MOV R3, 0x0 ;  /* 0x0000000000037802 */ /* 0x000fc80000000f00 */
[----:B------:R-:W-:Y:S05]  /*a890*/  RET.REL.NODEC R2 `(_ZN7cutlass13device_kernelINS_4gemm6kernel13GemmUniversalIN4cute5tupleIJiiiiEEENS1_10collective13CollectiveMmaINS1_35MainloopSm100TmaUmmaWarpSpecializedILi8ELi2ELi4ENS5_IJNS4_1CILi1EEESB_SB_EEEEENS5_IJNSA_ILi128EEENSA_ILi64EEESF_EEENS_6half_tENS5_IJlSB_lEEESH_SI_NS4_8TiledMMAINS4_8MMA_AtomIJNS4_20SM100_MMA_F16BF16_SSISH_SH_fLi128ELi64ELNS4_4UMMA5MajorE0ELSN_0ELNSM_7ScaleInE0ELSO_0EEEEEENS4_6LayoutISC_NS5_IJNSA_ILi0EEESS_SS_EEEEENS5_IJNS4_10UnderscoreESV_SV_EEEEENS4_13SM90_TMA_LOADENS4_14ComposedLayoutINS4_7SwizzleILi3ELi4ELi3EEENS4_18smem_ptr_flag_bitsILi16EEENSR_INS5_IJNSA_ILi8EEESF_EEENS5_IJSF_SB_EEEEEEEvNS4_8identityESY_S18_vS19_EENS_8epilogue10collective18CollectiveEpilogueINS1B_23Sm100TmaWarpSpecializedILi3ELi2ELi32ELb1ELb0EEEJSG_NS5_IJNSR_ISE_SB_EENSR_INSA_ILi32EEESB_EEEEESH_SI_SH_SI_NS1B_6fusion15FusionCallbacksIS1F_NS1K_13LinCombEltActINS1B_6thread7SigmoidESH_fSH_fLNS_15FloatRoundStyleE2EEESG_S1J_JEEENS4_5SM1004TMEM4LOAD26SM100_TMEM_LOAD_32dp32b32xESY_NSZ_INS10_ILi2ELi4ELi3EEES13_NSR_INS5_IJS14_S1H_EEENS5_IJS1H_SB_EEEEEEENS4_39AutoVectorizingCopyWithAssumedAlignmentILi128EEENS4_14SM90_TMA_STOREES20_S22_S22_EEEvvEEEEvNT_6ParamsE) ;  /* 0xffffff5402d87950 */ /* 0x000fea0003c3ffff */
        .weak           $__internal_2_$__cuda_sm10x_tcgen05_guardrail_trap_unallocated_columns_being_dealloced
        .type           $__internal_2_$__cuda_sm10x_tcgen05_guardrail_trap_unallocated_columns_being_dealloced,@function
        .size           $__internal_2_$__cuda_sm10x_tcgen05_guardrail_trap_unallocated_columns_being_dealloced,($__internal_3_$__cuda_sm20_rcp_rn_f32_slowpath - $__internal_2_$__cuda_sm10x_tcgen05_guardrail_trap_unallocated_columns_being_dealloced)
$__internal_2_$__cuda_sm10x_tcgen05_guardrail_trap_unallocated_columns_being_dealloced:
[----:B------:R-:W-:Y:S05]  /*a8a0*/  BPT.TRAP 0x1 ;  /* 0x000000040000795c */ /* 0x000fea0000300000 */
[----:B------:R-:W-:-:S04]  /*a8b0*/  HFMA2 R3, -RZ, RZ, 0, 0 ;  /* 0x00000000ff037431 */ /* 0x000fc800000001ff */
[----:B------:R-:W-:Y:S05]  /*a8c0*/  RET.REL.NODEC R2 `(_ZN7cutlass13device_kernelINS_4gemm6kernel13GemmUniversalIN4cute5tupleIJiiiiEEENS1_10collective13CollectiveMmaINS1_35MainloopSm100TmaUmmaWarpSpecializedILi8ELi2ELi4ENS5_IJNS4_1CILi1EEESB_SB_EEEEENS5_IJNSA_ILi128EEENSA_ILi64EEESF_EEENS_6half_tENS5_IJlSB_lEEESH_SI_NS4_8TiledMMAINS4_8MMA_AtomIJNS4_20SM100_MMA_F16BF16_SSISH_SH_fLi128ELi64ELNS4_4UMMA5MajorE0ELSN_0ELNSM_7ScaleInE0ELSO_0EEEEEENS4_6LayoutISC_NS5_IJNSA_ILi0EEESS_SS_EEEEENS5_IJNS4_10UnderscoreESV_SV_EEEEENS4_13SM90_TMA_LOADENS4_14ComposedLayoutINS4_7SwizzleILi3ELi4ELi3EEENS4_18smem_ptr_flag_bitsILi16EEENSR_INS5_IJNSA_ILi8EEESF_EEENS5_IJSF_SB_EEEEEEEvNS4_8identityESY_S18_vS19_EENS_8epilogue10collective18CollectiveEpilogueINS1B_23Sm100TmaWarpSpecializedILi3ELi2ELi32ELb1ELb0EEEJSG_NS5_IJNSR_ISE_SB_EENSR_INSA_ILi32EEESB_EEEEESH_SI_SH_SI_NS1B_6fusion15FusionCallbacksIS1F_NS1K_13LinCombEltActINS1B_6thread7SigmoidESH_fSH_fLNS_15FloatRoundStyleE2EEESG_S1J_JEEENS4_5SM1004TMEM4LOAD26SM100_TMEM_LOAD_32dp32b32xESY_NSZ_INS10_ILi2ELi4ELi3EEES13_NSR_INS5_IJS14_S1H_EEENS5_IJS1H_SB_EEEEEEENS4_39AutoVectorizingCopyWithAssumedAlignmentILi128EEENS4_14SM90_TMA_STOREES20_S22_S22_EEEvvEEEEvNT_6ParamsE) ;  /* 0xffffff5402cc7950 */ /* 0x000fea0003c3ffff */
        .weak           $__internal_3_$__cuda_sm20_rcp_rn_f32_slowpath
        .type           $__internal_3_$__cuda_sm20_rcp_rn_f32_slowpath,@function
        .size           $__internal_3_$__cuda_sm20_rcp_rn_f32_slowpath,(.L_x_263 - $__internal_3_$__cuda_sm20_rcp_rn_f32_slowpath)
$__internal_3_$__cuda_sm20_rcp_rn_f32_slowpath:
[----:B------:R-:W-:Y:S01]  /*a8d0*/  IMAD.SHL.U32 R53, R56, 0x2, RZ ;  /* 0x0000000238357824 */ /* 0x000fe200078e00ff */
[----:B------:R-:W-:Y:S04]  /*a8e0*/  BSSY.RECONVERGENT B0, `(.L_x_258) ;  /* 0x0000030000007945 */ /* 0x000fe80003800200 */
[----:B------:R-:W-:-:S04]  /*a8f0*/  SHF.R.U32.HI R53, RZ, 0x18, R53 ;  /* 0x00000018ff357819 */ /* 0x000fc80000011635 */
[----:B------:R-:W-:-:S13]  /*a900*/  ISETP.NE.U32.AND P0, PT, R53, RZ, PT ;  /* 0x000000ff3500720c */ /* 0x000fda0003f05070 */
[----:B------:R-:W-:Y:S05]  /*a910*/  @P0 BRA `(.L_x_259) ;  /* 0x0000000000280947 */ /* 0x000fea0003800000 */
[----:B------:R-:W-:-:S04]  /*a920*/  SHF.L.U32 R32, R56, 0x1, RZ ;  /* 0x0000000138207819 */ /* 0x000fc800000006ff */
[----:B------:R-:W-:-:S13]  /*a930*/  ISETP.NE.AND P0, PT, R32, RZ, PT ;  /* 0x000000ff2000720c */ /* 0x000fda0003f05270 */
[----:B------:R-:W-:Y:S01]  /*a940*/  @P0 FFMA R53, R56, 1.84467440737095516160e+19, RZ ;  /* 0x5f80000038350823 */ /* 0x000fe200000000ff */
[----:B------:R-:W-:Y:S08]  /*a950*/  @!P0 MUFU.RCP R54, R56 ;  /* 0x0000003800368308 */ /* 0x000ff00000001000 */
[----:B------:R-:W1:Y:S02]  /*a960*/  @P0 MUFU.RCP R32, R53 ;  /* 0x0000003500200308 */ /* 0x000e640000001000 */
[----:B-1----:R-:W-:-:S04]  /*a970*/  @P0 FFMA R53, R53, R32, -1 ;  /* 0xbf80000035350423 */ /* 0x002fc80000000020 */
[----:B------:R-:W-:-:S04]  /*a980*/  @P0 FADD.FTZ R53, -R53, -RZ ;  /* 0x800000ff35350221 */ /* 0x000fc80000010100 */
[----:B------:R-:W-:-:S04]  /*a990*/  @P0 FFMA R53, R32, R53, R32 ;  /* 0x0000003520350223 */ /* 0x000fc80000000020 */
[----:B------:R-:W-:Y:S01]  /*a9a0*/  @P0 FFMA R54, R53, 1.84467440737095516160e+19, RZ ;  /* 0x5f80000035360823 */ /* 0x000fe200000000ff */
[----:B------:R-:W-:Y:S05]  /*a9b0*/  BRA `(.L_x_260) ;  /* 0x0000000000887947 */ /* 0x000fea0003800000 */
.L_x_259:
[----:B------:R-:W-:-:S04]  /*a9c0*/  IADD3 R32, PT, PT, R53, -0xfd, RZ ;  /* 0xffffff0335207810 */ /* 0x000fc80007ffe0ff */
[----:B------:R-:W-:-:S13]  /*a9d0*/  ISETP.GT.U32.AND P0, PT, R32, 0x1, PT ;  /* 0x000000012000780c */ /* 0x000fda0003f04070 */
[----:B------:R-:W-:Y:S05]  /*a9e0*/  @P0 BRA `(.L_x_261) ;  /* 0x0000000000780947 */ /* 0x000fea0003800000 */
[----:B------:R-:W-:Y:S01]  /*a9f0*/  LOP3.LUT R57, R56, 0x7fffff, RZ, 0xc0, !PT ;  /* 0x007fffff38397812 */ /* 0x000fe200078ec0ff */
[----:B------:R-:W-:Y:S02]  /*aa00*/  IMAD.MOV.U32 R54, RZ, RZ, 0x3 ;  /* 0x00000003ff367424 */ /* 0x000fe400078e00ff */
[----:B------:R-:W-:Y:S01]  /*aa10*/  VIADD R53, R53, 0xffffff04 ;  /* 0xffffff0435357836 */ /* 0x000fe20000000000 */
[----:B------:R-:W-:Y:S02]  /*aa20*/  LOP3.LUT R57, R57, 0x3f800000, RZ, 0xfc, !PT ;  /* 0x3f80000039397812 */ /* 0x000fe400078efcff */
[----:B------:R-:W-:Y:S02]  /*aa30*/  SHF.L.U32 R54, R54, R32, RZ ;  /* 0x0000002036367219 */ /* 0x000fe400000006ff */
[----:B------:R-:W1:Y:S02]  /*aa40*/  MUFU.RCP R58, R57 ;  /* 0x00000039003a7308 */ /* 0x000e640000001000 */
[----:B-1----:R-:W-:-:S04]  /*aa50*/  FFMA R57, R57, R58, -1 ;  /* 0xbf80000039397423 */ /* 0x002fc8000000003a */
[----:B------:R-:W-:-:S04]  /*aa60*/  FADD.FTZ R57, -R57, -RZ ;  /* 0x800000ff39397221 */ /* 0x000fc80000010100 */
[CCC-:B------:R-:W-:Y:S01]  /*aa70*/  FFMA.RM R59, R58.reuse, R57.reuse, R58.reuse ;  /* 0x000000393a3b7223 */ /* 0x1c0fe2000000403a */
[----:B------:R-:W-:-:S04]  /*aa80*/  FFMA.RP R57, R58, R57, R58 ;  /* 0x000000393a397223 */ /* 0x000fc8000000803a */
[C---:B------:R-:W-:Y:S02]  /*aa90*/  LOP3.LUT R58, R59.reuse, 0x7fffff, RZ, 0xc0, !PT ;  /* 0x007fffff3b3a7812 */ /* 0x040fe400078ec0ff */
[----:B------:R-:W-:Y:S02]  /*aaa0*/  FSETP.NEU.FTZ.AND P0, PT, R59, R57, PT ;  /* 0x000000393b00720b */ /* 0x000fe40003f1d000 */
[----:B------:R-:W-:Y:S02]  /*aab0*/  LOP3.LUT R58, R58, 0x800000, RZ, 0xfc, !PT ;  /* 0x008000003a3a7812 */ /* 0x000fe400078efcff */
[----:B------:R-:W-:Y:S02]  /*aac0*/  SEL R57, RZ, 0xffffffff, !P0 ;  /* 0xffffffffff397807 */ /* 0x000fe40004000000 */
[----:B------:R-:W-:Y:S02]  /*aad0*/  LOP3.LUT R54, R54, R58, RZ, 0xc0, !PT ;  /* 0x0000003a36367212 */ /* 0x000fe400078ec0ff */
[----:B------:R-:W-:Y:S01]  /*aae0*/  SHF.R.U32.HI R53, RZ, R53, R58 ;  /* 0x00000035ff357219 */ /* 0x000fe2000001163a */
[----:B------:R-:W-:Y:S01]  /*aaf0*/  IMAD.MOV R57, RZ, RZ, -R57 ;  /* 0x000000ffff397224 */ /* 0x000fe200078e0a39 */
[----:B------:R-:W-:-:S04]  /*ab00*/  SHF.R.U32.HI R54, RZ, R32, R54 ;  /* 0x00000020ff367219 */ /* 0x000fc80000011636 */
[----:B------:R-:W-:Y:S02]  /*ab10*/  LOP3.LUT P1, RZ, R57, R32, R58, 0xf8, !PT ;  /* 0x0000002039ff7212 */ /* 0x000fe4000782f83a */
[C---:B------:R-:W-:Y:S02]  /*ab20*/  LOP3.LUT P2, RZ, R54.reuse, 0x1, RZ, 0xc0, !PT ;  /* 0x0000000136ff7812 */ /* 0x040fe4000784c0ff */
[----:B------:R-:W-:-:S04]  /*ab30*/  LOP3.LUT P0, RZ, R54, 0x2, RZ, 0xc0, !PT ;  /* 0x0000000236ff7812 */ /* 0x000fc8000780c0ff */
[----:B------:R-:W-:-:S04]  /*ab40*/  PLOP3.LUT P0, PT, P2, P1, P0, 0xe0, 0x0 ;  /* 0x000000000000781c */ /* 0x000fc80001703c00 */
[----:B------:R-:W-:-:S05]  /*ab50*/  SEL R32, RZ, 0x1, !P0 ;  /* 0x00000001ff207807 */ /* 0x000fca0004000000 */
[----:B------:R-:W-:-:S05]  /*ab60*/  IMAD.MOV R32, RZ, RZ, -R32 ;  /* 0x000000ffff207224 */ /* 0x000fca00078e0a20 */
[----:B------:R-:W-:-:S13]  /*ab70*/  ISETP.GE.AND P0, PT, R32, RZ, PT ;  /* 0x000000ff2000720c */ /* 0x000fda0003f06270 */
[----:B------:R-:W-:Y:S01]  /*ab80*/  @!P0 VIADD R53, R53, 0x1 ;  /* 0x0000000135358836 */ /* 0x000fe20000000000 */
[----:B------:R-:W-:-:S13]  /*ab90*/  LOP3.LUT P0, RZ, R56, 0x7fffff, RZ, 0xc0, !PT ;  /* 0x007fffff38ff7812 */ /* 0x000fda000780c0ff */
[----:B------:R-:W-:-:S05]  /*aba0*/  @!P0 IMAD.SHL.U32 R53, R53, 0x2, RZ ;  /* 0x0000000235358824 */ /* 0x000fca00078e00ff */
[----:B------:R-:W-:Y:S01]  /*abb0*/  LOP3.LUT R54, R53, 0x80000000, R56, 0xf8, !PT ;  /* 0x8000000035367812 */ /* 0x000fe200078ef838 */
[----:B------:R-:W-:Y:S05]  /*abc0*/  BRA `(.L_x_260) ;  /* 0x0000000000047947 */ /* 0x000fea0003800000 */
.L_x_261:
[----:B------:R1:W2:Y:S02]  /*abd0*/  MUFU.RCP R54, R56 ;  /* 0x0000003800367308 */ /* 0x0002a40000001000 */
.L_x_260:
[----:B------:R-:W-:Y:S05]  /*abe0*/  BSYNC.RECONVERGENT B0 ;  /* 0x0000000000007941 */ /* 0x000fea0003800200 */
.L_x_258:
[----:B--2---:R-:W-:Y:S02]  /*abf0*/  MOV R32, R54 ;  /* 0x0000003600207202 */ /* 0x004fe40000000f00 */
[----:B------:R-:W-:Y:S01]  /*ac00*/  MOV R54, R55 ;  /* 0x0000003700367202 */ /* 0x000fe20000000f00 */
[----:B------:R-:W-:-:S04]  /*ac10*/  HFMA2 R55, -RZ, RZ, 0, 0 ;  /* 0x00000000ff377431 */ /* 0x000fc800000001ff */
[----:B-1----:R-:W-:Y:S05]  /*ac20*/  RET.REL.NODEC R54 `(_ZN7cutlass13device_kernelINS_4gemm6kernel13GemmUniversalIN4cute5tupleIJiiiiEEENS1_10collective13CollectiveMmaINS1_35MainloopSm100TmaUmmaWarpSpecializedILi8ELi2ELi4ENS5_IJNS4_1CILi1EEESB_SB_EEEEENS5_IJNSA_ILi128EEENSA_ILi64EEESF_EEENS_6half_tENS5_IJlSB_lEEESH_SI_NS4_8TiledMMAINS4_8MMA_AtomIJNS4_20SM100_MMA_F16BF16_SSISH_SH_fLi128ELi64ELNS4_4UMMA5MajorE0ELSN_0ELNSM_7ScaleInE0ELSO_0EEEEEENS4_6LayoutISC_NS5_IJNSA_ILi0EEESS_SS_EEEEENS5_IJNS4_10UnderscoreESV_SV_EEEEENS4_13SM90_TMA_LOADENS4_14ComposedLayoutINS4_7SwizzleILi3ELi4ELi3EEENS4_18smem_ptr_flag_bitsILi16EEENSR_INS5_IJNSA_ILi8EEESF_EEENS5_IJSF_SB_EEEEEEEvNS4_8identityESY_S18_vS19_EENS_8epilogue10collective18CollectiveEpilogueINS1B_23Sm100TmaWarpSpecializedILi3ELi2ELi32ELb1ELb0EEEJSG_NS5_IJNSR_ISE_SB_EENSR_INSA_ILi32EEESB_EEEEESH_SI_SH_SI_NS1B_6fusion15FusionCallbacksIS1F_NS1K_13LinCombEltActINS1B_6thread7SigmoidESH_fSH_fLNS_15FloatRoundStyleE2EEESG_S1J_JEEENS4_5SM1004TMEM4LOAD26SM100_TMEM_LOAD_32dp32b32xESY_NSZ_INS10_ILi2ELi4ELi3EEES13_NSR_INS5_IJS14_S1H_EEENS5_IJS1H_SB_EEEEEEENS4_39AutoVectorizingCopyWithAssumedAlignmentILi128EEENS4_14SM90_TMA_STOREES20_S22_S22_EEEvvEEEEvNT_6ParamsE) ;  /* 0xffffff5036f47950 */ /* 0x002fea0003c3ffff */
.L_x_262:
[----:B------:R-:W-:-:S00]  /*ac30*/  BRA `(.L_x_262) ;  /* 0xfffffffc00fc7947 */ /* 0x000fc0000383ffff */
[----:B------:R-:W-:-:S00]  /*ac40*/  NOP ;  /* 0x0000000000007918 */ /* 0x000fc00000000000 */
        /* <DEDUP_REMOVED lines=11> */
.L_x_263:


//--------------------- .nv.global.init           --------------------------
	.section	.nv.global.init,"aw",@progbits
.nv.global.init:
	.type		$str$27,@object
	.size		$str$27,($str$28 - $str$27)
$str$27:
        /*0000*/ 	.byte	0x28, 0x61, 0x64, 0x64, 0x72, 0x65, 0x73, 0x73, 0x20, 0x26, 0x20, 0x6d, 0x61, 0x73, 0x6b, 0x29
        /*0010*/ 	.byte	0x20, 0x3d, 0x3d, 0x20, 0x30, 0x00
	.type		$str$28,@object
	.size		$str$28,($str$26 - $str$28)
$str$28:
        /*0016*/ 	.byte	0x2f, 0x74, 0x6d, 0x70, 0x2f, 0x63, 0x75, 0x74, 0x6c, 0x61, 0x73, 0x73, 0x5f, 0x73, 0x77, 0x65
        /*0026*/ 	.byte	0x65, 0x70, 0x5f, 0x73, 0x72, 0x63, 0x2f, 0x69, 0x6e, 0x63, 0x6c, 0x75, 0x64, 0x65, 0x2f, 0x63
        /*0036*/ 	.byte	0x75, 0x74, 0x65, 0x2f, 0x70, 0x6f, 0x69, 0x6e, 0x74, 0x65, 0x72, 0x5f, 0x66, 0x6c, 0x61, 0x67
        /*0046*/ 	.byte	0x67, 0x65, 0x64, 0x2e, 0x68, 0x70, 0x70, 0x00
	.type		$str$26,@object
	.size		$str$26,($str$25 - $str$26)
$str$26:
        /*004e*/ 	.byte	0x2f, 0x74, 0x6d, 0x70, 0x2f, 0x63, 0x75, 0x74, 0x6c, 0x61, 0x73, 0x73, 0x5f, 0x73, 0x77, 0x65
        /*005e*/ 	.byte	0x65, 0x70, 0x5f, 0x73, 0x72, 0x63, 0x2f, 0x69, 0x6e, 0x63, 0x6c, 0x75, 0x64, 0x65, 0x2f, 0x63
        /*006e*/ 	.byte	0x75, 0x74, 0x65, 0x2f, 0x61, 0x74, 0x6f, 0x6d, 0x2f, 0x63, 0x6f, 0x70, 0x79, 0x5f, 0x74, 0x72
        /*007e*/ 	.byte	0x61, 0x69, 0x74, 0x73, 0x5f, 0x73, 0x6d, 0x31, 0x30, 0x30, 0x2e, 0x68, 0x70, 0x70, 0x00
	.type		$str$25,@object
	.size		$str$25,(__unnamed_1 - $str$25)
$str$25:
        /*008d*/ 	.byte	0x28, 0x28, 0x75, 0x69, 0x6e, 0x74, 0x33, 0x32, 0x5f, 0x74, 0x28, 0x74, 0x68, 0x72, 0x65, 0x61
        /*009d*/ 	.byte	0x64, 0x49, 0x64, 0x78, 0x2e, 0x78, 0x29, 0x20, 0x2f, 0x20, 0x33, 0x32, 0x29, 0x20, 0x25, 0x20
        /*00ad*/ 	.byte	0x34, 0x29, 0x20, 0x3d, 0x3d, 0x20, 0x28, 0x28, 0x28, 0x74, 0x6d, 0x65, 0x6d, 0x5f, 0x61, 0x64
        /*00bd*/ 	.byte	0x64, 0x72, 0x20, 0x3e, 0x3e, 0x20, 0x31, 0x36, 0x29, 0x20, 0x2f, 0x20, 0x33, 0x32, 0x29, 0x20
        /*00cd*/ 	.byte	0x25, 0x20, 0x34, 0x29, 0x00
	.type		__unnamed_1,@object
	.size		__unnamed_1,(__unnamed_2 - __unnamed_1)
__unnamed_1:
        /*00d2*/ 	.byte	0x61, 0x75, 0x74, 0x6f, 0x20, 0x63, 0x75, 0x74, 0x65, 0x3a, 0x3a, 0x61, 0x73, 0x5f, 0x70, 0x6f
        /* <DEDUP_REMOVED lines=24> */
        /*0262*/ 	.byte	0x3e, 0x3e, 0x3e, 0x3e, 0x5d, 0x00
	.type		__unnamed_2,@object
	.size		__unnamed_2,(.L_2 - __unnamed_2)
__unnamed_2:
        /* <DEDUP_REMOVED lines=42> */
        /*0508*/ 	.byte	0x3e, 0x3e, 0x5d, 0x00
.L_2:


//--------------------- .nv.shared._ZN7cutlass13device_kernelINS_4gemm6kernel13GemmUniversalIN4cute5tupleIJiiiiEEENS1_10collective13CollectiveMmaINS1_35MainloopSm100TmaUmmaWarpSpecializedILi8ELi2ELi4ENS5_IJNS4_1CILi1EEESB_SB_EEEEENS5_IJNSA_ILi128EEENSA_ILi64EEESF_EEENS_6half_tENS5_IJlSB_lEEESH_SI_NS4_8TiledMMAINS4_8MMA_AtomIJNS4_20SM100_MMA_F16BF16_SSISH_SH_fLi128ELi64ELNS4_4UMMA5MajorE0ELSN_0ELNSM_7ScaleInE0ELSO_0EEEEEENS4_6LayoutISC_NS5_IJNSA_ILi0EEESS_SS_EEEEENS5_IJNS4_10UnderscoreESV_SV_EEEEENS4_13SM90_TMA_LOADENS4_14ComposedLayoutINS4_7SwizzleILi3ELi4ELi3EEENS4_18smem_ptr_flag_bitsILi16EEENSR_INS5_IJNSA_ILi8EEESF_EEENS5_IJSF_SB_EEEEEEEvNS4_8identityESY_S18_vS19_EENS_8epilogue10collective18CollectiveEpilogueINS1B_23Sm100TmaWarpSpecializedILi3ELi2ELi32ELb1ELb0EEEJSG_NS5_IJNSR_ISE_SB_EENSR_INSA_ILi32EEESB_EEEEESH_SI_SH_SI_NS1B_6fusion15FusionCallbacksIS1F_NS1K_13LinCombEltActINS1B_6thread7SigmoidESH_fSH_fLNS_15FloatRoundStyleE2EEESG_S1J_JEEENS4_5SM1004TMEM4LOAD26SM100_TMEM_LOAD_32dp32b32xESY_NSZ_INS10_ILi2ELi4ELi3EEES13_NSR_INS5_IJS14_S1H_EEENS5_IJS1H_SB_EEEEEEENS4_39AutoVectorizingCopyWithAssumedAlignmentILi128EEENS4_14SM90_TMA_STOREES20_S22_S22_EEEvvEEEEvNT_6ParamsE --------------------------
	.section	.nv.shared._ZN7cutlass13device_kernelINS_4gemm6kernel13GemmUniversalIN4cute5tupleIJiiiiEEENS1_10collective13CollectiveMmaINS1_35MainloopSm100TmaUmmaWarpSpecializedILi8ELi2ELi4ENS5_IJNS4_1CILi1EEESB_SB_EEEEENS5_IJNSA_ILi128EEENSA_ILi64EEESF_EEENS_6half_tENS5_IJlSB_lEEESH_SI_NS4_8TiledMMAINS4_8MMA_AtomIJNS4_20SM100_MMA_F16BF16_SSISH_SH_fLi128ELi64ELNS4_4UMMA5MajorE0ELSN_0ELNSM_7ScaleInE0ELSO_0EEEEEENS4_6LayoutISC_NS5_IJNSA_ILi0EEESS_SS_EEEEENS5_IJNS4_10UnderscoreESV_SV_EEEEENS4_13SM90_TMA_LOADENS4_14ComposedLayoutINS4_7SwizzleILi3ELi4ELi3EEENS4_18smem_ptr_flag_bitsILi16EEENSR_INS5_IJNSA_ILi8EEESF_EEENS5_IJSF_SB_EEEEEEEvNS4_8identityESY_S18_vS19_EENS_8epilogue10collective18CollectiveEpilogueINS1B_23Sm100TmaWarpSpecializedILi3ELi2ELi32ELb1ELb0EEEJSG_NS5_IJNSR_ISE_SB_EENSR_INSA_ILi32EEESB_EEEEESH_SI_SH_SI_NS1B_6fusion15FusionCallbacksIS1F_NS1K_13LinCombEltActINS1B_6thread7SigmoidESH_fSH_fLNS_15FloatRoundStyleE2EEESG_S1J_JEEENS4_5SM1004TMEM4LOAD26SM100_TMEM_LOAD_32dp32b32xESY_NSZ_INS10_ILi2ELi4ELi3EEES13_NSR_INS5_IJS14_S1H_EEENS5_IJS1H_SB_EEEEEEENS4_39AutoVectorizingCopyWithAssumedAlignmentILi128EEENS4_14SM90_TMA_STOREES20_S22_S22_EEEvvEEEEvNT_6ParamsE,"aw",@nobits
	.sectionflags	@""
	.align	16
	.zero		1024


//--------------------- .nv.shared.reserved.0     --------------------------
	.section	.nv.shared.reserved.0,"aw",@nobits
	.weak		__nv_reservedSMEM_offset_0_alias
	.size		__nv_reservedSMEM_offset_0_alias, 0, 64
	.other		__nv_reservedSMEM_offset_0_alias,@"STO_CUDA_RESERVED_SHARED STV_DEFAULT"
__nv_reservedSMEM_offset_0_alias:
	.zero		0
.nv.shared.reserved.0:
	.zero		64
	.weak		__nv_reservedSMEM_tcgen05_partition
	.type		__nv_reservedSMEM_tcgen05_partition,@object
	.size		__nv_reservedSMEM_tcgen05_partition,(.L_0 - __nv_reservedSMEM_tcgen05_partition)
__nv_reservedSMEM_tcgen05_partition:
	.zero		32
.L_0:


//--------------------- .nv.global                --------------------------
	.section	.nv.global,"aw",@nobits
.nv.global:
	.type		_ZN39_INTERNAL_ba15bc44_4_k_cu_be9e7da6_33634cute1_E,@object
	.size		_ZN39_INTERNAL_ba15bc44_4_k_cu_be9e7da6_33634cute1_E,(_ZN39_INTERNAL_ba15bc44_4_k_cu_be9e7da6_33634cuda3std3__45__cpo6cbeginE - _ZN39_INTERNAL_ba15bc44_4_k_cu_be9e7da6_33634cute1_E)
_ZN39_INTERNAL_ba15bc44_4_k_cu_be9e7da6_33634cute1_E:
	.zero		1
	.type		_ZN39_INTERNAL_ba15bc44_4_k_cu_be9e7da6_33634cuda3std3__45__cpo6cbeginE,@object
	.size		_ZN39_INTERNAL_ba15bc44_4_k_cu_be9e7da6_33634cuda3std3__45__cpo6cbeginE,(_ZN39_INTERNAL_ba15bc44_4_k_cu_be9e7da6_33634cuda3std3__48in_placeE - _ZN39_INTERNAL_ba15bc44_4_k_cu_be9e7da6_33634cuda3std3__45__cpo6cbeginE)
_ZN39_INTERNAL_ba15bc44_4_k_cu_be9e7da6_33634cuda3std3__45__cpo6cbeginE:
	.zero		1
	.type		_ZN39_INTERNAL_ba15bc44_4_k_cu_be9e7da6_33634cuda3std3__48in_placeE,@object
	.size		_ZN39_INTERNAL_ba15bc44_4_k_cu_be9e7da6_33634cuda3std3__48in_placeE,(_ZN39_INTERNAL_ba15bc44_4_k_cu_be9e7da6_33634cuda3std6ranges3__45__cpo9iter_moveE - _ZN39_INTERNAL_ba15bc44_4_k_cu_be9e7da6_33634cuda3std3__48in_placeE)
_ZN39_INTERNAL_ba15bc44_4_k_cu_be9e7da6_33634cuda3std3__48in_placeE:
	.zero		1
	.type		_ZN39_INTERNAL_ba15bc44_4_k_cu_be9e7da6_33634cuda3std6ranges3__45__cpo9iter_moveE,@object
	.size		_ZN39_INTERNAL_ba15bc44_4_k_cu_be9e7da6_33634cuda3std6ranges3__45__cpo9iter_moveE,(_ZN39_INTERNAL_ba15bc44_4_k_cu_be9e7da6_33634cuda3std3__45__cpo5beginE - _ZN39_INTERNAL_ba15bc44_4_k_cu_be9e7da6_33634cuda3std6ranges3__45__cpo9iter_moveE)
_ZN39_INTERNAL_ba15bc44_4_k_cu_be9e7da6_33634cuda3std6ranges3__45__cpo9iter_moveE:
	.zero		1
	.type		_ZN39_INTERNAL_ba15bc44_4_k_cu_be9e7da6_33634cuda3std3__45__cpo5beginE,@object
	.size		_ZN39_INTERNAL_ba15bc44_4_k_cu_be9e7da6_33634cuda3std3__45__cpo5beginE,(_ZN39_INTERNAL_ba15bc44_4_k_cu_be9e7da6_33634cuda3std3__441_GLOBAL__N__ba15bc44_4_k_cu_be9e7da6_33636ignoreE - _ZN39_INTERNAL_ba15bc44_4_k_cu_be9e7da6_33634cuda3std3__45__cpo5beginE)
_ZN39_INTERNAL_ba15bc44_4_k_cu_be9e7da6_33634cuda3std3__45__cpo5beginE:
	.zero		1
	.type		_ZN39_INTERNAL_ba15bc44_4_k_cu_be9e7da6_33634cuda3std3__441_GLOBAL__N__ba15bc44_4_k_cu_be9e7da6_33636ignoreE,@object
	.size		_ZN39_INTERNAL_ba15bc44_4_k_cu_be9e7da6_33634cuda3std3__441_GLOBAL__N__ba15bc44_4_k_cu_be9e7da6_33636ignoreE,(_ZN39_INTERNAL_ba15bc44_4_k_cu_be9e7da6_33634cute7productE - _ZN39_INTERNAL_ba15bc44_4_k_cu_be9e7da6_33634cuda3std3__441_GLOBAL__N__ba15bc44_4_k_cu_be9e7da6_33636ignoreE)
_ZN39_INTERNAL_ba15bc44_4_k_cu_be9e7da6_33634cuda3std3__441_GLOBAL__N__ba15bc44_4_k_cu_be9e7da6_33636ignoreE:
	.zero		1
	.type		_ZN39_INTERNAL_ba15bc44_4_k_cu_be9e7da6_33634cute7productE,@object
	.size		_ZN39_INTERNAL_ba15bc44_4_k_cu_be9e7da6_33634cute7productE,(_ZN39_INTERNAL_ba15bc44_4_k_cu_be9e7da6_33634cuda3std3__45__cpo3endE - _ZN39_INTERNAL_ba15bc44_4_k_cu_be9e7da6_33634cute7productE)
_ZN39_INTERNAL_ba15bc44_4_k_cu_be9e7da6_33634cute7productE:
	.zero		1
	.type		_ZN39_INTERNAL_ba15bc44_4_k_cu_be9e7da6_33634cuda3std3__45__cpo3endE,@object
	.size		_ZN39_INTERNAL_ba15bc44_4_k_cu_be9e7da6_33634cuda3std3__45__cpo3endE,(_ZN39_INTERNAL_ba15bc44_4_k_cu_be9e7da6_33634cuda3std3__419piecewise_constructE - _ZN39_INTERNAL_ba15bc44_4_k_cu_be9e7da6_33634cuda3std3__45__cpo3endE)
_ZN39_INTERNAL_ba15bc44_4_k_cu_be9e7da6_33634cuda3std3__45__cpo3endE:
	.zero		1
	.type		_ZN39_INTERNAL_ba15bc44_4_k_cu_be9e7da6_33634cuda3std3__419piecewise_constructE,@object
	.size		_ZN39_INTERNAL_ba15bc44_4_k_cu_be9e7da6_33634cuda3std3__419piecewise_constructE,(_ZN39_INTERNAL_ba15bc44_4_k_cu_be9e7da6_33634cuda3std3__45__cpo4cendE - _ZN39_INTERNAL_ba15bc44_4_k_cu_be9e7da6_33634cuda3std3__419piecewise_constructE)
_ZN39_INTERNAL_ba15bc44_4_k_cu_be9e7da6_33634cuda3std3__419piecewise_constructE:
	.zero		1
	.type		_ZN39_INTERNAL_ba15bc44_4_k_cu_be9e7da6_33634cuda3std3__45__cpo4cendE,@object
	.size		_ZN39_INTERNAL_ba15bc44_4_k_cu_be9e7da6_33634cuda3std3__45__cpo4cendE,(_ZN39_INTERNAL_ba15bc44_4_k_cu_be9e7da6_33634cuda3std6ranges3__45__cpo4swapE - _ZN39_INTERNAL_ba15bc44_4_k_cu_be9e7da6_33634cuda3std3__45__cpo4cendE)
_ZN39_INTERNAL_ba15bc44_4_k_cu_be9e7da6_33634cuda3std3__45__cpo4cendE:
	.zero		1
	.type		_ZN39_INTERNAL_ba15bc44_4_k_cu_be9e7da6_33634cuda3std6ranges3__45__cpo4swapE,@object
	.size		_ZN39_INTERNAL_ba15bc44_4_k_cu_be9e7da6_33634cuda3std6ranges3__45__cpo4swapE,(.L_10 - _ZN39_INTERNAL_ba15bc44_4_k_cu_be9e7da6_33634cuda3std6ranges3__45__cpo4swapE)
_ZN39_INTERNAL_ba15bc44_4_k_cu_be9e7da6_33634cuda3std6ranges3__45__cpo4swapE:
	.zero		1
.L_10:


//--------------------- .nv.constant0._ZN7cutlass13device_kernelINS_4gemm6kernel13GemmUniversalIN4cute5tupleIJiiiiEEENS1_10collective13CollectiveMmaINS1_35MainloopSm100TmaUmmaWarpSpecializedILi8ELi2ELi4ENS5_IJNS4_1CILi1EEESB_SB_EEEEENS5_IJNSA_ILi128EEENSA_ILi64EEESF_EEENS_6half_tENS5_IJlSB_lEEESH_SI_NS4_8TiledMMAINS4_8MMA_AtomIJNS4_20SM100_MMA_F16BF16_SSISH_SH_fLi128ELi64ELNS4_4UMMA5MajorE0ELSN_0ELNSM_7ScaleInE0ELSO_0EEEEEENS4_6LayoutISC_NS5_IJNSA_ILi0EEESS_SS_EEEEENS5_IJNS4_10UnderscoreESV_SV_EEEEENS4_13SM90_TMA_LOADENS4_14ComposedLayoutINS4_7SwizzleILi3ELi4ELi3EEENS4_18smem_ptr_flag_bitsILi16EEENSR_INS5_IJNSA_ILi8EEESF_EEENS5_IJSF_SB_EEEEEEEvNS4_8identityESY_S18_vS19_EENS_8epilogue10collective18CollectiveEpilogueINS1B_23Sm100TmaWarpSpecializedILi3ELi2ELi32ELb1ELb0EEEJSG_NS5_IJNSR_ISE_SB_EENSR_INSA_ILi32EEESB_EEEEESH_SI_SH_SI_NS1B_6fusion15FusionCallbacksIS1F_NS1K_13LinCombEltActINS1B_6thread7SigmoidESH_fSH_fLNS_15FloatRoundStyleE2EEESG_S1J_JEEENS4_5SM1004TMEM4LOAD26SM100_TMEM_LOAD_32dp32b32xESY_NSZ_INS10_ILi2ELi4ELi3EEES13_NSR_INS5_IJS14_S1H_EEENS5_IJS1H_SB_EEEEEEENS4_39AutoVectorizingCopyWithAssumedAlignmentILi128EEENS4_14SM90_TMA_STOREES20_S22_S22_EEEvvEEEEvNT_6ParamsE --------------------------
	.section	.nv.constant0._ZN7cutlass13device_kernelINS_4gemm6kernel13GemmUniversalIN4cute5tupleIJiiiiEEENS1_10collective13CollectiveMmaINS1_35MainloopSm100TmaUmmaWarpSpecializedILi8ELi2ELi4ENS5_IJNS4_1CILi1EEESB_SB_EEEEENS5_IJNSA_ILi128EEENSA_ILi64EEESF_EEENS_6half_tENS5_IJlSB_lEEESH_SI_NS4_8TiledMMAINS4_8MMA_AtomIJNS4_20SM100_MMA_F16BF16_SSISH_SH_fLi128ELi64ELNS4_4UMMA5MajorE0ELSN_0ELNSM_7ScaleInE0ELSO_0EEEEEENS4_6LayoutISC_NS5_IJNSA_ILi0EEESS_SS_EEEEENS5_IJNS4_10UnderscoreESV_SV_EEEEENS4_13SM90_TMA_LOADENS4_14ComposedLayoutINS4_7SwizzleILi3ELi4ELi3EEENS4_18smem_ptr_flag_bitsILi16EEENSR_INS5_IJNSA_ILi8EEESF_EEENS5_IJSF_SB_EEEEEEEvNS4_8identityESY_S18_vS19_EENS_8epilogue10collective18CollectiveEpilogueINS1B_23Sm100TmaWarpSpecializedILi3ELi2ELi32ELb1ELb0EEEJSG_NS5_IJNSR_ISE_SB_EENSR_INSA_ILi32EEESB_EEEEESH_SI_SH_SI_NS1B_6fusion15FusionCallbacksIS1F_NS1K_13LinCombEltActINS1B_6thread7SigmoidESH_fSH_fLNS_15FloatRoundStyleE2EEESG_S1J_JEEENS4_5SM1004TMEM4LOAD26SM100_TMEM_LOAD_32dp32b32xESY_NSZ_INS10_ILi2ELi4ELi3EEES13_NSR_INS5_IJS14_S1H_EEENS5_IJS1H_SB_EEEEEEENS4_39AutoVectorizingCopyWithAssumedAlignmentILi128EEENS4_14SM90_TMA_STOREES20_S22_S22_EEEvvEEEEvNT_6ParamsE,"a",@progbits
	.sectionflags	@""
	.align	4
.nv.constant0._ZN7cutlass13device_kernelINS_4gemm6kernel13GemmUniversalIN4cute5tupleIJiiiiEEENS1_10collective13CollectiveMmaINS1_35MainloopSm100TmaUmmaWarpSpecializedILi8ELi2ELi4ENS5_IJNS4_1CILi1EEESB_SB_EEEEENS5_IJNSA_ILi128EEENSA_ILi64EEESF_EEENS_6half_tENS5_IJlSB_lEEESH_SI_NS4_8TiledMMAINS4_8MMA_AtomIJNS4_20SM100_MMA_F16BF16_SSISH_SH_fLi128ELi64ELNS4_4UMMA5MajorE0ELSN_0ELNSM_7ScaleInE0ELSO_0EEEEEENS4_6LayoutISC_NS5_IJNSA_ILi0EEESS_SS_EEEEENS5_IJNS4_10UnderscoreESV_SV_EEEEENS4_13SM90_TMA_LOADENS4_14ComposedLayoutINS4_7SwizzleILi3ELi4ELi3EEENS4_18smem_ptr_flag_bitsILi16EEENSR_INS5_IJNSA_ILi8EEESF_EEENS5_IJSF_SB_EEEEEEEvNS4_8identityESY_S18_vS19_EENS_8epilogue10collective18CollectiveEpilogueINS1B_23Sm100TmaWarpSpecializedILi3ELi2ELi32ELb1ELb0EEEJSG_NS5_IJNSR_ISE_SB_EENSR_INSA_ILi32EEESB_EEEEESH_SI_SH_SI_NS1B_6fusion15FusionCallbacksIS1F_NS1K_13LinCombEltActINS1B_6thread7SigmoidESH_fSH_fLNS_15FloatRoundStyleE2EEESG_S1J_JEEENS4_5SM1004TMEM4LOAD26SM100_TMEM_LOAD_32dp32b32xESY_NSZ_INS10_ILi2ELi4ELi3EEES13_NSR_INS5_IJS14_S1H_EEENS5_IJS1H_SB_EEEEEEENS4_39AutoVectorizingCopyWithAssumedAlignmentILi128EEENS4_14SM90_TMA_STOREES20_S22_S22_EEEvvEEEEvNT_6ParamsE:
	.zero		2944


//--------------------- SYMBOLS --------------------------

	.type		.nv.reservedSmem.offset0,@object
	.size		.nv.reservedSmem.offset0,0x4
	.type		.nv.reservedSmem.cap,@object
	.size		.nv.reservedSmem.cap,0x4
	.type		__assertfail,@function
